	.target	sm_90a

	.elftype	@"ET_EXEC"


//--------------------- .note.nv.tkinfo           --------------------------
	.section	.note.nv.tkinfo,"",@"SHT_NOTE"
	.sectionflags	@"SHF_NOTE_NV_TKINFO"
	.tkinfo
        /*0018*/ 	.word	0x00000002
        /*0030*/ 	.string	""
        /*0030*/ 	.string	"ptxas"
        /*0030*/ 	.string	"Cuda compilation tools, release 13.0, V13.0.88"
        /*0030*/ 	.string	"Build cuda_13.0.r13.0/compiler.36424714_0"
        /*0030*/ 	.string	"-arch sm_90a -m 64 "



//--------------------- .note.nv.cuinfo           --------------------------
	.section	.note.nv.cuinfo,"",@"SHT_NOTE"
	.sectionflags	@"SHF_NOTE_NV_CUINFO"
        /*0018*/ 	.short	0x0002
        /*001a*/ 	.short	0x005a
        /*001c*/ 	.short	0x0082
	.zero		2


//--------------------- .nv.info                  --------------------------
	.section	.nv.info,"",@"SHT_CUDA_INFO"
	.align	4


	//----- nvinfo : EIATTR_REGCOUNT
	.align		4
        /*0000*/ 	.byte	0x04, 0x2f
        /*0002*/ 	.short	(.L_15 - .L_14)
	.align		4
.L_14:
        /*0004*/ 	.word	index@(_ZN7cutlass13device_kernelINS_4gemm6kernel13GemmUniversalIN4cute5tupleIJiiiiEEENS1_10collective13CollectiveMmaINS1_34MainloopSm90TmaGmmaWarpSpecializedILi6ENS5_IJNS4_1CILi2EEENSA_ILi1EEESC_EEENS1_35KernelTmaWarpSpecializedCooperativeEEENS5_IJNSA_ILi512EEENSA_ILi32EEENSA_ILi64EEEEEEaNS5_IJlSC_lEEEaSK_NS4_8TiledMMAINS4_8MMA_AtomIJNS4_4SM904GMMA26MMA_64x32x32_S32S8S8_SS_TNEEEENS4_6LayoutISD_NS5_IJSC_NSA_ILi0EEESS_EEEEENS5_IJNS4_10UnderscoreESV_SV_EEEEENS4_13SM90_TMA_LOADENS4_14ComposedLayoutINS4_7SwizzleILi2ELi4ELi3EEENS4_18smem_ptr_flag_bitsILi8EEENSR_INS5_IJNSA_ILi8EEESI_EEENS5_IJSI_SC_EEEEEEEvNS4_8identityENS4_23SM90_TMA_LOAD_MULTICASTES18_vS19_EENS_8epilogue10collective6detail29Sm90TmaWarpSpecializedAdapterINS1D_15DefaultEpilogueIaSK_SK_NS1C_6thread17LinearCombinationIaLi1EiiLNS1H_9ScaleType4KindE0ELNS_15FloatRoundStyleE2EaEENS1_15EpilogueDefaultEEEEEvvEEEEvNT_6ParamsE)
        /*0008*/ 	.word	0x000000a8


	//----- nvinfo : EIATTR_FRAME_SIZE
	.align		4
.L_15:
        /*000c*/ 	.byte	0x04, 0x11
        /*000e*/ 	.short	(.L_17 - .L_16)
	.align		4
.L_16:
        /*0010*/ 	.word	index@(_ZN7cutlass13device_kernelINS_4gemm6kernel13GemmUniversalIN4cute5tupleIJiiiiEEENS1_10collective13CollectiveMmaINS1_34MainloopSm90TmaGmmaWarpSpecializedILi6ENS5_IJNS4_1CILi2EEENSA_ILi1EEESC_EEENS1_35KernelTmaWarpSpecializedCooperativeEEENS5_IJNSA_ILi512EEENSA_ILi32EEENSA_ILi64EEEEEEaNS5_IJlSC_lEEEaSK_NS4_8TiledMMAINS4_8MMA_AtomIJNS4_4SM904GMMA26MMA_64x32x32_S32S8S8_SS_TNEEEENS4_6LayoutISD_NS5_IJSC_NSA_ILi0EEESS_EEEEENS5_IJNS4_10UnderscoreESV_SV_EEEEENS4_13SM90_TMA_LOADENS4_14ComposedLayoutINS4_7SwizzleILi2ELi4ELi3EEENS4_18smem_ptr_flag_bitsILi8EEENSR_INS5_IJNSA_ILi8EEESI_EEENS5_IJSI_SC_EEEEEEEvNS4_8identityENS4_23SM90_TMA_LOAD_MULTICASTES18_vS19_EENS_8epilogue10collective6detail29Sm90TmaWarpSpecializedAdapterINS1D_15DefaultEpilogueIaSK_SK_NS1C_6thread17LinearCombinationIaLi1EiiLNS1H_9ScaleType4KindE0ELNS_15FloatRoundStyleE2EaEENS1_15EpilogueDefaultEEEEEvvEEEEvNT_6ParamsE)
        /*0014*/ 	.word	0x00000000


	//----- nvinfo : EIATTR_MIN_STACK_SIZE
	.align		4
.L_17:
        /*0018*/ 	.byte	0x04, 0x12
        /*001a*/ 	.short	(.L_19 - .L_18)
	.align		4
.L_18:
        /*001c*/ 	.word	index@(_ZN7cutlass13device_kernelINS_4gemm6kernel13GemmUniversalIN4cute5tupleIJiiiiEEENS1_10collective13CollectiveMmaINS1_34MainloopSm90TmaGmmaWarpSpecializedILi6ENS5_IJNS4_1CILi2EEENSA_ILi1EEESC_EEENS1_35KernelTmaWarpSpecializedCooperativeEEENS5_IJNSA_ILi512EEENSA_ILi32EEENSA_ILi64EEEEEEaNS5_IJlSC_lEEEaSK_NS4_8TiledMMAINS4_8MMA_AtomIJNS4_4SM904GMMA26MMA_64x32x32_S32S8S8_SS_TNEEEENS4_6LayoutISD_NS5_IJSC_NSA_ILi0EEESS_EEEEENS5_IJNS4_10UnderscoreESV_SV_EEEEENS4_13SM90_TMA_LOADENS4_14ComposedLayoutINS4_7SwizzleILi2ELi4ELi3EEENS4_18smem_ptr_flag_bitsILi8EEENSR_INS5_IJNSA_ILi8EEESI_EEENS5_IJSI_SC_EEEEEEEvNS4_8identityENS4_23SM90_TMA_LOAD_MULTICASTES18_vS19_EENS_8epilogue10collective6detail29Sm90TmaWarpSpecializedAdapterINS1D_15DefaultEpilogueIaSK_SK_NS1C_6thread17LinearCombinationIaLi1EiiLNS1H_9ScaleType4KindE0ELNS_15FloatRoundStyleE2EaEENS1_15EpilogueDefaultEEEEEvvEEEEvNT_6ParamsE)
        /*0020*/ 	.word	0x00000000
.L_19:


//--------------------- .nv.compat                --------------------------
	.section	.nv.compat,"",@"SHT_CUDA_COMPAT_INFO"
	.align	4
        /*0000*/ 	.byte	0x02, 0x09, 0x01, 0x00, 0x02, 0x02, 0x04, 0x00, 0x02, 0x05, 0x05, 0x00, 0x03, 0x07, 0x01, 0x01
        /*0010*/ 	.byte	0x02, 0x03, 0x01, 0x00, 0x02, 0x06, 0x01, 0x00, 0x04, 0x0b, 0x08, 0x00, 0x00, 0x00, 0x00, 0x00
        /*0020*/ 	.byte	0x00, 0x00, 0x00, 0x00


//--------------------- .nv.info._ZN7cutlass13device_kernelINS_4gemm6kernel13GemmUniversalIN4cute5tupleIJiiiiEEENS1_10collective13CollectiveMmaINS1_34MainloopSm90TmaGmmaWarpSpecializedILi6ENS5_IJNS4_1CILi2EEENSA_ILi1EEESC_EEENS1_35KernelTmaWarpSpecializedCooperativeEEENS5_IJNSA_ILi512EEENSA_ILi32EEENSA_ILi64EEEEEEaNS5_IJlSC_lEEEaSK_NS4_8TiledMMAINS4_8MMA_AtomIJNS4_4SM904GMMA26MMA_64x32x32_S32S8S8_SS_TNEEEENS4_6LayoutISD_NS5_IJSC_NSA_ILi0EEESS_EEEEENS5_IJNS4_10UnderscoreESV_SV_EEEEENS4_13SM90_TMA_LOADENS4_14ComposedLayoutINS4_7SwizzleILi2ELi4ELi3EEENS4_18smem_ptr_flag_bitsILi8EEENSR_INS5_IJNSA_ILi8EEESI_EEENS5_IJSI_SC_EEEEEEEvNS4_8identityENS4_23SM90_TMA_LOAD_MULTICASTES18_vS19_EENS_8epilogue10collective6detail29Sm90TmaWarpSpecializedAdapterINS1D_15DefaultEpilogueIaSK_SK_NS1C_6thread17LinearCombinationIaLi1EiiLNS1H_9ScaleType4KindE0ELNS_15FloatRoundStyleE2EaEENS1_15EpilogueDefaultEEEEEvvEEEEvNT_6ParamsE --------------------------
	.section	.nv.info._ZN7cutlass13device_kernelINS_4gemm6kernel13GemmUniversalIN4cute5tupleIJiiiiEEENS1_10collective13CollectiveMmaINS1_34MainloopSm90TmaGmmaWarpSpecializedILi6ENS5_IJNS4_1CILi2EEENSA_ILi1EEESC_EEENS1_35KernelTmaWarpSpecializedCooperativeEEENS5_IJNSA_ILi512EEENSA_ILi32EEENSA_ILi64EEEEEEaNS5_IJlSC_lEEEaSK_NS4_8TiledMMAINS4_8MMA_AtomIJNS4_4SM904GMMA26MMA_64x32x32_S32S8S8_SS_TNEEEENS4_6LayoutISD_NS5_IJSC_NSA_ILi0EEESS_EEEEENS5_IJNS4_10UnderscoreESV_SV_EEEEENS4_13SM90_TMA_LOADENS4_14ComposedLayoutINS4_7SwizzleILi2ELi4ELi3EEENS4_18smem_ptr_flag_bitsILi8EEENSR_INS5_IJNSA_ILi8EEESI_EEENS5_IJSI_SC_EEEEEEEvNS4_8identityENS4_23SM90_TMA_LOAD_MULTICASTES18_vS19_EENS_8epilogue10collective6detail29Sm90TmaWarpSpecializedAdapterINS1D_15DefaultEpilogueIaSK_SK_NS1C_6thread17LinearCombinationIaLi1EiiLNS1H_9ScaleType4KindE0ELNS_15FloatRoundStyleE2EaEENS1_15EpilogueDefaultEEEEEvvEEEEvNT_6ParamsE,"",@"SHT_CUDA_INFO"
	.sectionflags	@""
	.align	4


	//----- nvinfo : EIATTR_CUDA_API_VERSION
	.align		4
        /*0000*/ 	.byte	0x04, 0x37
        /*0002*/ 	.short	(.L_21 - .L_20)
.L_20:
        /*0004*/ 	.word	0x00000082


	//----- nvinfo : EIATTR_KPARAM_INFO
	.align		4
.L_21:
        /*0008*/ 	.byte	0x04, 0x17
        /*000a*/ 	.short	(.L_23 - .L_22)
.L_22:
        /*000c*/ 	.word	0x00000000
        /*0010*/ 	.short	0x0000
        /*0012*/ 	.short	0x0070
        /*0014*/ 	.byte	0x00, 0xf0, 0x01, 0x10


	//----- nvinfo : EIATTR_SPARSE_MMA_MASK
	.align		4
.L_23:
        /*0018*/ 	.byte	0x03, 0x50
        /*001a*/ 	.short	0x0000


	//----- nvinfo : EIATTR_MAXREG_COUNT
	.align		4
        /*001c*/ 	.byte	0x03, 0x1b
        /*001e*/ 	.short	0x00a8


	//----- nvinfo : EIATTR_NUM_BARRIERS
	.align		4
        /*0020*/ 	.byte	0x02, 0x4c
        /*0022*/ 	.byte	0x01
	.zero		1


	//----- nvinfo : EIATTR_EXTERNS
	.align		4
        /*0024*/ 	.byte	0x04, 0x0f
        /*0026*/ 	.short	(.L_25 - .L_24)


	//   ....[0]....
	.align		4
.L_24:
        /*0028*/ 	.word	index@(__assertfail)


	//----- nvinfo : EIATTR_MERCURY_ISA_VERSION
	.align		4
.L_25:
        /*002c*/ 	.byte	0x03, 0x5f
        /*002e*/ 	.short	0x0101


	//----- nvinfo : EIATTR_INT_WARP_WIDE_INSTR_OFFSETS
	.align		4
        /*0030*/ 	.byte	0x04, 0x31
        /*0032*/ 	.short	(.L_27 - .L_26)


	//   ....[0]....
.L_26:
        /*0034*/ 	.word	0x000004c0


	//   ....[1]....
        /*0038*/ 	.word	0x000004f0


	//   ....[2]....
        /*003c*/ 	.word	0x000006b0


	//----- nvinfo : EIATTR_COOP_GROUP_MASK_REGIDS
	.align		4
.L_27:
        /*0040*/ 	.byte	0x04, 0x29
        /*0042*/ 	.short	(.L_29 - .L_28)


	//   ....[0]....
.L_28:
        /*0044*/ 	.word	0xffffffff


	//   ....[1]....
        /*0048*/ 	.word	0xffffffff


	//   ....[2]....
        /*004c*/ 	.word	0xffffffff


	//   ....[3]....
        /*0050*/ 	.word	0xffffffff


	//   ....[4]....
        /*0054*/ 	.word	0xffffffff


	//   ....[5]....
        /*0058*/ 	.word	0xffffffff


	//----- nvinfo : EIATTR_COOP_GROUP_INSTR_OFFSETS
	.align		4
.L_29:
        /*005c*/ 	.byte	0x04, 0x28
        /*005e*/ 	.short	(.L_31 - .L_30)


	//   ....[0]....
.L_30:
        /*0060*/ 	.word	0x00000060


	//   ....[1]....
        /*0064*/ 	.word	0x00000070


	//   ....[2]....
        /*0068*/ 	.word	0x00000130


	//   ....[3]....
        /*006c*/ 	.word	0x00000310


	//   ....[4]....
        /*0070*/ 	.word	0x00000830


	//   ....[5]....
        /*0074*/ 	.word	0x000012e0


	//----- nvinfo : EIATTR_REG_RECONFIG
	.align		4
.L_31:
        /*0078*/ 	.byte	0x01, 0x54
	.zero		2


	//----- nvinfo : EIATTR_SYSCALL_OFFSETS
	.align		4
        /*007c*/ 	.byte	0x04, 0x46
        /*007e*/ 	.short	(.L_33 - .L_32)


	//   ....[0]....
.L_32:
        /*0080*/ 	.word	0x000014a0


	//----- nvinfo : EIATTR_MBARRIER_INSTR_OFFSETS
	.align		4
.L_33:
        /*0084*/ 	.byte	0x04, 0x39
        /*0086*/ 	.short	(.L_35 - .L_34)


	//   ....[0]....
.L_34:
        /*0088*/ 	.word	0x00000230
        /*008c*/ 	.word	0x000000ff
        /*0090*/ 	.word	0x00000000
        /*0094*/ 	.short	0x0100
        /*0096*/ 	.byte	0x08
	.zero		1


	//   ....[1]....
        /*0098*/ 	.word	0x00000240
        /*009c*/ 	.word	0x000000ff
        /*00a0*/ 	.word	0x00000030
        /*00a4*/ 	.short	0x0100
        /*00a6*/ 	.byte	0x08
	.zero		1


	//   ....[2]....
        /*00a8*/ 	.word	0x00000250
        /*00ac*/ 	.word	0x000000ff
        /*00b0*/ 	.word	0x00000008
        /*00b4*/ 	.short	0x0100
        /*00b6*/ 	.byte	0x08
	.zero		1


	//   ....[3]....
        /*00b8*/ 	.word	0x00000260
        /*00bc*/ 	.word	0x000000ff
        /*00c0*/ 	.word	0x00000038
        /*00c4*/ 	.short	0x0100
        /*00c6*/ 	.byte	0x08
	.zero		1


	//   ....[4]....
        /*00c8*/ 	.word	0x00000270
        /*00cc*/ 	.word	0x000000ff
        /*00d0*/ 	.word	0x00000010
        /*00d4*/ 	.short	0x0100
        /*00d6*/ 	.byte	0x08
	.zero		1


	//   ....[5]....
        /*00d8*/ 	.word	0x00000280
        /*00dc*/ 	.word	0x000000ff
        /*00e0*/ 	.word	0x00000040
        /*00e4*/ 	.short	0x0100
        /*00e6*/ 	.byte	0x08
	.zero		1


	//   ....[6]....
        /*00e8*/ 	.word	0x00000290
        /*00ec*/ 	.word	0x000000ff
        /*00f0*/ 	.word	0x00000018
        /*00f4*/ 	.short	0x0100
        /*00f6*/ 	.byte	0x08
	.zero		1


	//   ....[7]....
        /*00f8*/ 	.word	0x000002a0
        /*00fc*/ 	.word	0x000000ff
        /*0100*/ 	.word	0x00000048
        /*0104*/ 	.short	0x0100
        /*0106*/ 	.byte	0x08
	.zero		1


	//   ....[8]....
        /*0108*/ 	.word	0x000002b0
        /*010c*/ 	.word	0x000000ff
        /*0110*/ 	.word	0x00000020
        /*0114*/ 	.short	0x0100
        /*0116*/ 	.byte	0x08
	.zero		1


	//   ....[9]....
        /*0118*/ 	.word	0x000002c0
        /*011c*/ 	.word	0x000000ff
        /*0120*/ 	.word	0x00000050
        /*0124*/ 	.short	0x0100
        /*0126*/ 	.byte	0x08
	.zero		1


	//   ....[10]....
        /*0128*/ 	.word	0x000002d0
        /*012c*/ 	.word	0x000000ff
        /*0130*/ 	.word	0x00000028
        /*0134*/ 	.short	0x0100
        /*0136*/ 	.byte	0x08
	.zero		1


	//   ....[11]....
        /*0138*/ 	.word	0x000002e0
        /*013c*/ 	.word	0x000000ff
        /*0140*/ 	.word	0x00000058
        /*0144*/ 	.short	0x0100
        /*0146*/ 	.byte	0x08
	.zero		1


	//   ....[12]....
        /*0148*/ 	.word	0x00000730
        /*014c*/ 	.word	0x000000ff
        /*0150*/ 	.word	0x00000070
        /*0154*/ 	.short	0x0100
        /*0156*/ 	.byte	0x06
	.zero		1


	//   ....[13]....
        /*0158*/ 	.word	0x000007c0
        /*015c*/ 	.word	0x000000ff
        /*0160*/ 	.word	0x00000078
        /*0164*/ 	.short	0x0100
        /*0166*/ 	.byte	0x06
	.zero		1


	//   ....[14]....
        /*0168*/ 	.word	0x00001570
        /*016c*/ 	.word	0x00000003
        /*0170*/ 	.word	0x00000000
        /*0174*/ 	.short	0x010a
        /*0176*/ 	.byte	0x3f
	.zero		1


	//   ....[15]....
        /*0178*/ 	.word	0x000015b0
        /*017c*/ 	.word	0x00000003
        /*0180*/ 	.word	0x00000000
        /*0184*/ 	.short	0x010a
        /*0186*/ 	.byte	0x3f
	.zero		1


	//   ....[16]....
        /*0188*/ 	.word	0x00001ae0
        /*018c*/ 	.word	0x00000005
        /*0190*/ 	.word	0x00000000
        /*0194*/ 	.short	0x010a
        /*0196*/ 	.byte	0x3f
	.zero		1


	//   ....[17]....
        /*0198*/ 	.word	0x00001b20
        /*019c*/ 	.word	0x00000005
        /*01a0*/ 	.word	0x00000000
        /*01a4*/ 	.short	0x010a
        /*01a6*/ 	.byte	0x3f
	.zero		1


	//   ....[18]....
        /*01a8*/ 	.word	0x00001ee0
        /*01ac*/ 	.word	0x00000005
        /*01b0*/ 	.word	0x00000000
        /*01b4*/ 	.short	0x0101
        /*01b6*/ 	.byte	0x3f
	.zero		1


	//   ....[19]....
        /*01b8*/ 	.word	0x00002100
        /*01bc*/ 	.word	0x00000003
        /*01c0*/ 	.word	0x00000000
        /*01c4*/ 	.short	0x0101
        /*01c6*/ 	.byte	0x3f
	.zero		1


	//   ....[20]....
        /*01c8*/ 	.word	0x000075a0
        /*01cc*/ 	.word	0x00000017
        /*01d0*/ 	.word	0x00000030
        /*01d4*/ 	.short	0x010a
        /*01d6*/ 	.byte	0x3f
	.zero		1


	//   ....[21]....
        /*01d8*/ 	.word	0x00007910
        /*01dc*/ 	.word	0x00000003
        /*01e0*/ 	.word	0x00000078
        /*01e4*/ 	.short	0x0101
        /*01e6*/ 	.byte	0x3f
	.zero		1


	//   ....[22]....
        /*01e8*/ 	.word	0x00008070
        /*01ec*/ 	.word	0x00000007
        /*01f0*/ 	.word	0x00000000
        /*01f4*/ 	.short	0x010a
        /*01f6*/ 	.byte	0x3f
	.zero		1


	//   ....[23]....
        /*01f8*/ 	.word	0x000080f0
        /*01fc*/ 	.word	0x00000008
        /*0200*/ 	.word	0x00000000
        /*0204*/ 	.short	0x010a
        /*0206*/ 	.byte	0x3f
	.zero		1


	//   ....[24]....
        /*0208*/ 	.word	0x00008180
        /*020c*/ 	.word	0x00000009
        /*0210*/ 	.word	0x00000000
        /*0214*/ 	.short	0x010a
        /*0216*/ 	.byte	0x3f
	.zero		1


	//   ....[25]....
        /*0218*/ 	.word	0x00008210
        /*021c*/ 	.word	0x00000008
        /*0220*/ 	.word	0x00000000
        /*0224*/ 	.short	0x010a
        /*0226*/ 	.byte	0x3f
	.zero		1


	//   ....[26]....
        /*0228*/ 	.word	0x000082a0
        /*022c*/ 	.word	0x0000000b
        /*0230*/ 	.word	0x00000000
        /*0234*/ 	.short	0x010a
        /*0236*/ 	.byte	0x3f
	.zero		1


	//   ....[27]....
        /*0238*/ 	.word	0x00008330
        /*023c*/ 	.word	0x00000003
        /*0240*/ 	.word	0x00000000
        /*0244*/ 	.short	0x010a
        /*0246*/ 	.byte	0x3f
	.zero		1


	//   ....[28]....
        /*0248*/ 	.word	0x00008390
        /*024c*/ 	.word	0x00000003
        /*0250*/ 	.word	0x00000000
        /*0254*/ 	.short	0x010a
        /*0256*/ 	.byte	0x3f
	.zero		1


	//   ....[29]....
        /*0258*/ 	.word	0x000083e0
        /*025c*/ 	.word	0x00000005
        /*0260*/ 	.word	0x00000000
        /*0264*/ 	.short	0x010a
        /*0266*/ 	.byte	0x3f
	.zero		1


	//   ....[30]....
        /*0268*/ 	.word	0x000084b0
        /*026c*/ 	.word	0x00000017
        /*0270*/ 	.word	0x00000030
        /*0274*/ 	.short	0x010a
        /*0276*/ 	.byte	0x3f
	.zero		1


	//   ....[31]....
        /*0278*/ 	.word	0x00008580
        /*027c*/ 	.word	0x00000007
        /*0280*/ 	.word	0x00000000
        /*0284*/ 	.short	0x010a
        /*0286*/ 	.byte	0x3f
	.zero		1


	//   ....[32]....
        /*0288*/ 	.word	0x000085d0
        /*028c*/ 	.word	0x00000008
        /*0290*/ 	.word	0x00000000
        /*0294*/ 	.short	0x010a
        /*0296*/ 	.byte	0x3f
	.zero		1


	//   ....[33]....
        /*0298*/ 	.word	0x00008620
        /*029c*/ 	.word	0x00000009
        /*02a0*/ 	.word	0x00000000
        /*02a4*/ 	.short	0x010a
        /*02a6*/ 	.byte	0x3f
	.zero		1


	//   ....[34]....
        /*02a8*/ 	.word	0x00008670
        /*02ac*/ 	.word	0x00000008
        /*02b0*/ 	.word	0x00000000
        /*02b4*/ 	.short	0x010a
        /*02b6*/ 	.byte	0x3f
	.zero		1


	//   ....[35]....
        /*02b8*/ 	.word	0x000086c0
        /*02bc*/ 	.word	0x0000000b
        /*02c0*/ 	.word	0x00000000
        /*02c4*/ 	.short	0x010a
        /*02c6*/ 	.byte	0x3f
	.zero		1


	//----- nvinfo : EIATTR_NUM_MBARRIERS
	.align		4
.L_35:
        /*02c8*/ 	.byte	0x03, 0x38
        /*02ca*/ 	.short	0x000e


	//----- nvinfo : EIATTR_EXIT_INSTR_OFFSETS
	.align		4
        /*02cc*/ 	.byte	0x04, 0x1c
        /*02ce*/ 	.short	(.L_37 - .L_36)


	//   ....[0]....
.L_36:
        /*02d0*/ 	.word	0x000009a0


	//   ....[1]....
        /*02d4*/ 	.word	0x000011b0


	//   ....[2]....
        /*02d8*/ 	.word	0x00006ca0


	//   ....[3]....
        /*02dc*/ 	.word	0x00007200


	//   ....[4]....
        /*02e0*/ 	.word	0x00008380


	//----- nvinfo : EIATTR_MAX_THREADS
	.align		4
.L_37:
        /*02e4*/ 	.byte	0x04, 0x05
        /*02e6*/ 	.short	(.L_39 - .L_38)
.L_38:
        /*02e8*/ 	.word	0x00000180
        /*02ec*/ 	.word	0x00000001
        /*02f0*/ 	.word	0x00000001


	//----- nvinfo : EIATTR_CRS_STACK_SIZE
	.align		4
.L_39:
        /*02f4*/ 	.byte	0x04, 0x1e
        /*02f6*/ 	.short	(.L_41 - .L_40)
.L_40:
        /*02f8*/ 	.word	0x00000000


	//----- nvinfo : EIATTR_CBANK_PARAM_SIZE
	.align		4
.L_41:
        /*02fc*/ 	.byte	0x03, 0x19
        /*02fe*/ 	.short	0x0470


	//----- nvinfo : EIATTR_PARAM_CBANK
	.align		4
        /*0300*/ 	.byte	0x04, 0x0a
        /*0302*/ 	.short	(.L_43 - .L_42)
	.align		4
.L_42:
        /*0304*/ 	.word	index@(.nv.constant0._ZN7cutlass13device_kernelINS_4gemm6kernel13GemmUniversalIN4cute5tupleIJiiiiEEENS1_10collective13CollectiveMmaINS1_34MainloopSm90TmaGmmaWarpSpecializedILi6ENS5_IJNS4_1CILi2EEENSA_ILi1EEESC_EEENS1_35KernelTmaWarpSpecializedCooperativeEEENS5_IJNSA_ILi512EEENSA_ILi32EEENSA_ILi64EEEEEEaNS5_IJlSC_lEEEaSK_NS4_8TiledMMAINS4_8MMA_AtomIJNS4_4SM904GMMA26MMA_64x32x32_S32S8S8_SS_TNEEEENS4_6LayoutISD_NS5_IJSC_NSA_ILi0EEESS_EEEEENS5_IJNS4_10UnderscoreESV_SV_EEEEENS4_13SM90_TMA_LOADENS4_14ComposedLayoutINS4_7SwizzleILi2ELi4ELi3EEENS4_18smem_ptr_flag_bitsILi8EEENSR_INS5_IJNSA_ILi8EEESI_EEENS5_IJSI_SC_EEEEEEEvNS4_8identityENS4_23SM90_TMA_LOAD_MULTICASTES18_vS19_EENS_8epilogue10collective6detail29Sm90TmaWarpSpecializedAdapterINS1D_15DefaultEpilogueIaSK_SK_NS1C_6thread17LinearCombinationIaLi1EiiLNS1H_9ScaleType4KindE0ELNS_15FloatRoundStyleE2EaEENS1_15EpilogueDefaultEEEEEvvEEEEvNT_6ParamsE)
        /*0308*/ 	.short	0x0210
        /*030a*/ 	.short	0x0470


	//----- nvinfo : EIATTR_SW_WAR
	.align		4
.L_43:
        /*030c*/ 	.byte	0x04, 0x36
        /*030e*/ 	.short	(.L_45 - .L_44)
.L_44:
        /*0310*/ 	.word	0x00000008
.L_45:


//--------------------- .nv.callgraph             --------------------------
	.section	.nv.callgraph,"",@"SHT_CUDA_CALLGRAPH"
	.align	4
	.sectionentsize	8
	.align		4
        /*0000*/ 	.word	0x00000000
	.align		4
        /*0004*/ 	.word	0xffffffff
	.align		4
        /*0008*/ 	.word	index@(_ZN7cutlass13device_kernelINS_4gemm6kernel13GemmUniversalIN4cute5tupleIJiiiiEEENS1_10collective13CollectiveMmaINS1_34MainloopSm90TmaGmmaWarpSpecializedILi6ENS5_IJNS4_1CILi2EEENSA_ILi1EEESC_EEENS1_35KernelTmaWarpSpecializedCooperativeEEENS5_IJNSA_ILi512EEENSA_ILi32EEENSA_ILi64EEEEEEaNS5_IJlSC_lEEEaSK_NS4_8TiledMMAINS4_8MMA_AtomIJNS4_4SM904GMMA26MMA_64x32x32_S32S8S8_SS_TNEEEENS4_6LayoutISD_NS5_IJSC_NSA_ILi0EEESS_EEEEENS5_IJNS4_10UnderscoreESV_SV_EEEEENS4_13SM90_TMA_LOADENS4_14ComposedLayoutINS4_7SwizzleILi2ELi4ELi3EEENS4_18smem_ptr_flag_bitsILi8EEENSR_INS5_IJNSA_ILi8EEESI_EEENS5_IJSI_SC_EEEEEEEvNS4_8identityENS4_23SM90_TMA_LOAD_MULTICASTES18_vS19_EENS_8epilogue10collective6detail29Sm90TmaWarpSpecializedAdapterINS1D_15DefaultEpilogueIaSK_SK_NS1C_6thread17LinearCombinationIaLi1EiiLNS1H_9ScaleType4KindE0ELNS_15FloatRoundStyleE2EaEENS1_15EpilogueDefaultEEEEEvvEEEEvNT_6ParamsE)
	.align		4
        /*000c*/ 	.word	index@(__assertfail)
	.align		4
        /*0010*/ 	.word	0x00000000
	.align		4
        /*0014*/ 	.word	0xfffffffe
	.align		4
        /*0018*/ 	.word	0x00000000
	.align		4
        /*001c*/ 	.word	0xfffffffd
	.align		4
        /*0020*/ 	.word	0x00000000
	.align		4
        /*0024*/ 	.word	0xfffffffc


//--------------------- .nv.constant4             --------------------------
	.section	.nv.constant4,"a",@progbits
	.align	8
	.align		8
.nv.constant4:
        /*0000*/ 	.dword	__assertfail
	.align		8
        /*0008*/ 	.dword	__unnamed_1
	.align		8
        /*0010*/ 	.dword	_ZN40_INTERNAL_60461ca8_4_k_cu_2f2ac6bc_138094cuda3std3__45__cpo5beginE
	.align		8
        /*0018*/ 	.dword	_ZN40_INTERNAL_60461ca8_4_k_cu_2f2ac6bc_138094cuda3std3__45__cpo3endE
	.align		8
        /*0020*/ 	.dword	_ZN40_INTERNAL_60461ca8_4_k_cu_2f2ac6bc_138094cuda3std3__45__cpo6cbeginE
	.align		8
        /*0028*/ 	.dword	_ZN40_INTERNAL_60461ca8_4_k_cu_2f2ac6bc_138094cuda3std3__45__cpo4cendE
	.align		8
        /*0030*/ 	.dword	_ZN40_INTERNAL_60461ca8_4_k_cu_2f2ac6bc_138094cuda3std3__442_GLOBAL__N__60461ca8_4_k_cu_2f2ac6bc_138096ignoreE
	.align		8
        /*0038*/ 	.dword	_ZN40_INTERNAL_60461ca8_4_k_cu_2f2ac6bc_138094cuda3std3__419piecewise_constructE
	.align		8
        /*0040*/ 	.dword	_ZN40_INTERNAL_60461ca8_4_k_cu_2f2ac6bc_138094cuda3std3__48in_placeE
	.align		8
        /*0048*/ 	.dword	_ZN40_INTERNAL_60461ca8_4_k_cu_2f2ac6bc_138094cuda3std6ranges3__45__cpo4swapE
	.align		8
        /*0050*/ 	.dword	_ZN40_INTERNAL_60461ca8_4_k_cu_2f2ac6bc_138094cuda3std6ranges3__45__cpo9iter_moveE
	.align		8
        /*0058*/ 	.dword	_ZN40_INTERNAL_60461ca8_4_k_cu_2f2ac6bc_138094cute7productE
	.align		8
        /*0060*/ 	.dword	_ZN40_INTERNAL_60461ca8_4_k_cu_2f2ac6bc_138094cute1_E
	.align		8
        /*0068*/ 	.dword	$str$22
	.align		8
        /*0070*/ 	.dword	$str$23


//--------------------- .text._ZN7cutlass13device_kernelINS_4gemm6kernel13GemmUniversalIN4cute5tupleIJiiiiEEENS1_10collective13CollectiveMmaINS1_34MainloopSm90TmaGmmaWarpSpecializedILi6ENS5_IJNS4_1CILi2EEENSA_ILi1EEESC_EEENS1_35KernelTmaWarpSpecializedCooperativeEEENS5_IJNSA_ILi512EEENSA_ILi32EEENSA_ILi64EEEEEEaNS5_IJlSC_lEEEaSK_NS4_8TiledMMAINS4_8MMA_AtomIJNS4_4SM904GMMA26MMA_64x32x32_S32S8S8_SS_TNEEEENS4_6LayoutISD_NS5_IJSC_NSA_ILi0EEESS_EEEEENS5_IJNS4_10UnderscoreESV_SV_EEEEENS4_13SM90_TMA_LOADENS4_14ComposedLayoutINS4_7SwizzleILi2ELi4ELi3EEENS4_18smem_ptr_flag_bitsILi8EEENSR_INS5_IJNSA_ILi8EEESI_EEENS5_IJSI_SC_EEEEEEEvNS4_8identityENS4_23SM90_TMA_LOAD_MULTICASTES18_vS19_EENS_8epilogue10collective6detail29Sm90TmaWarpSpecializedAdapterINS1D_15DefaultEpilogueIaSK_SK_NS1C_6thread17LinearCombinationIaLi1EiiLNS1H_9ScaleType4KindE0ELNS_15FloatRoundStyleE2EaEENS1_15EpilogueDefaultEEEEEvvEEEEvNT_6ParamsE --------------------------
	.section	.text._ZN7cutlass13device_kernelINS_4gemm6kernel13GemmUniversalIN4cute5tupleIJiiiiEEENS1_10collective13CollectiveMmaINS1_34MainloopSm90TmaGmmaWarpSpecializedILi6ENS5_IJNS4_1CILi2EEENSA_ILi1EEESC_EEENS1_35KernelTmaWarpSpecializedCooperativeEEENS5_IJNSA_ILi512EEENSA_ILi32EEENSA_ILi64EEEEEEaNS5_IJlSC_lEEEaSK_NS4_8TiledMMAINS4_8MMA_AtomIJNS4_4SM904GMMA26MMA_64x32x32_S32S8S8_SS_TNEEEENS4_6LayoutISD_NS5_IJSC_NSA_ILi0EEESS_EEEEENS5_IJNS4_10UnderscoreESV_SV_EEEEENS4_13SM90_TMA_LOADENS4_14ComposedLayoutINS4_7SwizzleILi2ELi4ELi3EEENS4_18smem_ptr_flag_bitsILi8EEENSR_INS5_IJNSA_ILi8EEESI_EEENS5_IJSI_SC_EEEEEEEvNS4_8identityENS4_23SM90_TMA_LOAD_MULTICASTES18_vS19_EENS_8epilogue10collective6detail29Sm90TmaWarpSpecializedAdapterINS1D_15DefaultEpilogueIaSK_SK_NS1C_6thread17LinearCombinationIaLi1EiiLNS1H_9ScaleType4KindE0ELNS_15FloatRoundStyleE2EaEENS1_15EpilogueDefaultEEEEEvvEEEEvNT_6ParamsE,"ax",@progbits
	.align	128
.text._ZN7cutlass13device_kernelINS_4gemm6kernel13GemmUniversalIN4cute5tupleIJiiiiEEENS1_10collective13CollectiveMmaINS1_34MainloopSm90TmaGmmaWarpSpecializedILi6ENS5_IJNS4_1CILi2EEENSA_ILi1EEESC_EEENS1_35KernelTmaWarpSpecializedCooperativeEEENS5_IJNSA_ILi512EEENSA_ILi32EEENSA_ILi64EEEEEEaNS5_IJlSC_lEEEaSK_NS4_8TiledMMAINS4_8MMA_AtomIJNS4_4SM904GMMA26MMA_64x32x32_S32S8S8_SS_TNEEEENS4_6LayoutISD_NS5_IJSC_NSA_ILi0EEESS_EEEEENS5_IJNS4_10UnderscoreESV_SV_EEEEENS4_13SM90_TMA_LOADENS4_14ComposedLayoutINS4_7SwizzleILi2ELi4ELi3EEENS4_18smem_ptr_flag_bitsILi8EEENSR_INS5_IJNSA_ILi8EEESI_EEENS5_IJSI_SC_EEEEEEEvNS4_8identityENS4_23SM90_TMA_LOAD_MULTICASTES18_vS19_EENS_8epilogue10collective6detail29Sm90TmaWarpSpecializedAdapterINS1D_15DefaultEpilogueIaSK_SK_NS1C_6thread17LinearCombinationIaLi1EiiLNS1H_9ScaleType4KindE0ELNS_15FloatRoundStyleE2EaEENS1_15EpilogueDefaultEEEEEvvEEEEvNT_6ParamsE:
        .type           _ZN7cutlass13device_kernelINS_4gemm6kernel13GemmUniversalIN4cute5tupleIJiiiiEEENS1_10collective13CollectiveMmaINS1_34MainloopSm90TmaGmmaWarpSpecializedILi6ENS5_IJNS4_1CILi2EEENSA_ILi1EEESC_EEENS1_35KernelTmaWarpSpecializedCooperativeEEENS5_IJNSA_ILi512EEENSA_ILi32EEENSA_ILi64EEEEEEaNS5_IJlSC_lEEEaSK_NS4_8TiledMMAINS4_8MMA_AtomIJNS4_4SM904GMMA26MMA_64x32x32_S32S8S8_SS_TNEEEENS4_6LayoutISD_NS5_IJSC_NSA_ILi0EEESS_EEEEENS5_IJNS4_10UnderscoreESV_SV_EEEEENS4_13SM90_TMA_LOADENS4_14ComposedLayoutINS4_7SwizzleILi2ELi4ELi3EEENS4_18smem_ptr_flag_bitsILi8EEENSR_INS5_IJNSA_ILi8EEESI_EEENS5_IJSI_SC_EEEEEEEvNS4_8identityENS4_23SM90_TMA_LOAD_MULTICASTES18_vS19_EENS_8epilogue10collective6detail29Sm90TmaWarpSpecializedAdapterINS1D_15DefaultEpilogueIaSK_SK_NS1C_6thread17LinearCombinationIaLi1EiiLNS1H_9ScaleType4KindE0ELNS_15FloatRoundStyleE2EaEENS1_15EpilogueDefaultEEEEEvvEEEEvNT_6ParamsE,@function
        .size           _ZN7cutlass13device_kernelINS_4gemm6kernel13GemmUniversalIN4cute5tupleIJiiiiEEENS1_10collective13CollectiveMmaINS1_34MainloopSm90TmaGmmaWarpSpecializedILi6ENS5_IJNS4_1CILi2EEENSA_ILi1EEESC_EEENS1_35KernelTmaWarpSpecializedCooperativeEEENS5_IJNSA_ILi512EEENSA_ILi32EEENSA_ILi64EEEEEEaNS5_IJlSC_lEEEaSK_NS4_8TiledMMAINS4_8MMA_AtomIJNS4_4SM904GMMA26MMA_64x32x32_S32S8S8_SS_TNEEEENS4_6LayoutISD_NS5_IJSC_NSA_ILi0EEESS_EEEEENS5_IJNS4_10UnderscoreESV_SV_EEEEENS4_13SM90_TMA_LOADENS4_14ComposedLayoutINS4_7SwizzleILi2ELi4ELi3EEENS4_18smem_ptr_flag_bitsILi8EEENSR_INS5_IJNSA_ILi8EEESI_EEENS5_IJSI_SC_EEEEEEEvNS4_8identityENS4_23SM90_TMA_LOAD_MULTICASTES18_vS19_EENS_8epilogue10collective6detail29Sm90TmaWarpSpecializedAdapterINS1D_15DefaultEpilogueIaSK_SK_NS1C_6thread17LinearCombinationIaLi1EiiLNS1H_9ScaleType4KindE0ELNS_15FloatRoundStyleE2EaEENS1_15EpilogueDefaultEEEEEvvEEEEvNT_6ParamsE,(.L_x_205 - _ZN7cutlass13device_kernelINS_4gemm6kernel13GemmUniversalIN4cute5tupleIJiiiiEEENS1_10collective13CollectiveMmaINS1_34MainloopSm90TmaGmmaWarpSpecializedILi6ENS5_IJNS4_1CILi2EEENSA_ILi1EEESC_EEENS1_35KernelTmaWarpSpecializedCooperativeEEENS5_IJNSA_ILi512EEENSA_ILi32EEENSA_ILi64EEEEEEaNS5_IJlSC_lEEEaSK_NS4_8TiledMMAINS4_8MMA_AtomIJNS4_4SM904GMMA26MMA_64x32x32_S32S8S8_SS_TNEEEENS4_6LayoutISD_NS5_IJSC_NSA_ILi0EEESS_EEEEENS5_IJNS4_10UnderscoreESV_SV_EEEEENS4_13SM90_TMA_LOADENS4_14ComposedLayoutINS4_7SwizzleILi2ELi4ELi3EEENS4_18smem_ptr_flag_bitsILi8EEENSR_INS5_IJNSA_ILi8EEESI_EEENS5_IJSI_SC_EEEEEEEvNS4_8identityENS4_23SM90_TMA_LOAD_MULTICASTES18_vS19_EENS_8epilogue10collective6detail29Sm90TmaWarpSpecializedAdapterINS1D_15DefaultEpilogueIaSK_SK_NS1C_6thread17LinearCombinationIaLi1EiiLNS1H_9ScaleType4KindE0ELNS_15FloatRoundStyleE2EaEENS1_15EpilogueDefaultEEEEEvvEEEEvNT_6ParamsE)
        .other          _ZN7cutlass13device_kernelINS_4gemm6kernel13GemmUniversalIN4cute5tupleIJiiiiEEENS1_10collective13CollectiveMmaINS1_34MainloopSm90TmaGmmaWarpSpecializedILi6ENS5_IJNS4_1CILi2EEENSA_ILi1EEESC_EEENS1_35KernelTmaWarpSpecializedCooperativeEEENS5_IJNSA_ILi512EEENSA_ILi32EEENSA_ILi64EEEEEEaNS5_IJlSC_lEEEaSK_NS4_8TiledMMAINS4_8MMA_AtomIJNS4_4SM904GMMA26MMA_64x32x32_S32S8S8_SS_TNEEEENS4_6LayoutISD_NS5_IJSC_NSA_ILi0EEESS_EEEEENS5_IJNS4_10UnderscoreESV_SV_EEEEENS4_13SM90_TMA_LOADENS4_14ComposedLayoutINS4_7SwizzleILi2ELi4ELi3EEENS4_18smem_ptr_flag_bitsILi8EEENSR_INS5_IJNSA_ILi8EEESI_EEENS5_IJSI_SC_EEEEEEEvNS4_8identityENS4_23SM90_TMA_LOAD_MULTICASTES18_vS19_EENS_8epilogue10collective6detail29Sm90TmaWarpSpecializedAdapterINS1D_15DefaultEpilogueIaSK_SK_NS1C_6thread17LinearCombinationIaLi1EiiLNS1H_9ScaleType4KindE0ELNS_15FloatRoundStyleE2EaEENS1_15EpilogueDefaultEEEEEvvEEEEvNT_6ParamsE,@"STO_CUDA_ENTRY STV_DEFAULT"
_ZN7cutlass13device_kernelINS_4gemm6kernel13GemmUniversalIN4cute5tupleIJiiiiEEENS1_10collective13CollectiveMmaINS1_34MainloopSm90TmaGmmaWarpSpecializedILi6ENS5_IJNS4_1CILi2EEENSA_ILi1EEESC_EEENS1_35KernelTmaWarpSpecializedCooperativeEEENS5_IJNSA_ILi512EEENSA_ILi32EEENSA_ILi64EEEEEEaNS5_IJlSC_lEEEaSK_NS4_8TiledMMAINS4_8MMA_AtomIJNS4_4SM904GMMA26MMA_64x32x32_S32S8S8_SS_TNEEEENS4_6LayoutISD_NS5_IJSC_NSA_ILi0EEESS_EEEEENS5_IJNS4_10UnderscoreESV_SV_EEEEENS4_13SM90_TMA_LOADENS4_14ComposedLayoutINS4_7SwizzleILi2ELi4ELi3EEENS4_18smem_ptr_flag_bitsILi8EEENSR_INS5_IJNSA_ILi8EEESI_EEENS5_IJSI_SC_EEEEEEEvNS4_8identityENS4_23SM90_TMA_LOAD_MULTICASTES18_vS19_EENS_8epilogue10collective6detail29Sm90TmaWarpSpecializedAdapterINS1D_15DefaultEpilogueIaSK_SK_NS1C_6thread17LinearCombinationIaLi1EiiLNS1H_9ScaleType4KindE0ELNS_15FloatRoundStyleE2EaEENS1_15EpilogueDefaultEEEEEvvEEEEvNT_6ParamsE:
[----:B------:R-:W0:Y:S01]  /*0000*/  LDC R1, c[0x0][0x28] ;  /* 0x00000a00ff017b82 */ /* 0x000e220000000800 */
[----:B------:R-:W1:Y:S01]  /*0010*/  S2R R18, SR_TID.X ;  /* 0x0000000000127919 */ /* 0x000e620000002100 */
[----:B------:R-:W-:Y:S01]  /*0020*/  ELECT P0, URZ, PT ;  /* 0x00000000003f782f */ /* 0x000fe20003800000 */
[----:B------:R-:W-:Y:S01]  /*0030*/  BSSY B0, `(.L_x_0) ;  /* 0x000000f000007945 */ /* 0x000fe20003800000 */
[--C-:B-1----:R-:W-:Y:S02]  /*0040*/  SHF.R.U32.HI R0, RZ, 0x5, R18.reuse ;  /* 0x00000005ff007819 */ /* 0x102fe40000011612 */
[----:B------:R-:W-:-:S03]  /*0050*/  SHF.R.U32.HI R3, RZ, 0x7, R18 ;  /* 0x00000007ff037819 */ /* 0x000fc60000011612 */
[----:B------:R-:W1:Y:S04]  /*0060*/  SHFL.IDX PT, R2, R0, RZ, 0x1f ;  /* 0x00001fff00027589 */ /* 0x000e6800000e0000 */
[----:B------:R2:W3:Y:S01]  /*0070*/  SHFL.IDX PT, R5, R3, RZ, 0x1f ;  /* 0x00001fff03057589 */ /* 0x0004e200000e0000 */
[----:B-1----:R-:W-:-:S13]  /*0080*/  ISETP.NE.OR P0, PT, R2, RZ, !P0 ;  /* 0x000000ff0200720c */ /* 0x002fda0004705670 */
[----:B0-23--:R-:W-:Y:S05]  /*0090*/  @P0 BRA `(.L_x_1) ;  /* 0x0000000000200947 */ /* 0x00dfea0003800000 */
[----:B------:R-:W-:Y:S02]  /*00a0*/  ULDC.64 UR4, c[0x0][0x198] ;  /* 0x0000660000047ab9 */ /* 0x000fe40000000a00 */
[----:B------:R-:W-:Y:S02]  /*00b0*/  UIADD3 UR6, UP0, UR4, 0xf0, URZ ;  /* 0x000000f004067890 */ /* 0x000fe4000ff1e03f */
[----:B------:R-:W-:Y:S02]  /*00c0*/  UIADD3 UR4, UP1, UR4, 0x1f0, URZ ;  /* 0x000001f004047890 */ /* 0x000fe4000ff3e03f */
[----:B------:R-:W-:Y:S02]  /*00d0*/  UIADD3.X UR7, URZ, UR5, URZ, UP0, !UPT ;  /* 0x000000053f077290 */ /* 0x000fe400087fe43f */
[----:B------:R-:W-:-:S07]  /*00e0*/  UIADD3.X UR5, URZ, UR5, URZ, UP1, !UPT ;  /* 0x000000053f057290 */ /* 0x000fce0008ffe43f */
[----:B------:R0:W-:Y:S02]  /*00f0*/  UTMACCTL.PF [UR6] ;  /* 0x00000000060079b9 */ /* 0x0001e40008040000 */
[----:B------:R0:W-:Y:S02]  /*0100*/  UTMACCTL.PF [UR4] ;  /* 0x00000000040079b9 */ /* 0x0001e40008040000 */
[----:B0-----:R-:W-:Y:S01]  /*0110*/  NOP ;  /* 0x0000000000007918 */ /* 0x001fe20000000000 */
.L_x_1:
[----:B------:R-:W-:Y:S05]  /*0120*/  BSYNC B0 ;  /* 0x0000000000007941 */ /* 0x000fea0003800000 */
.L_x_0:
[----:B------:R-:W0:Y:S02]  /*0130*/  SHFL.IDX PT, R3, R0, RZ, 0x1f ;  /* 0x00001fff00037589 */ /* 0x000e2400000e0000 */
[----:B0-----:R-:W-:-:S13]  /*0140*/  ISETP.NE.AND P0, PT, R3, RZ, PT ;  /* 0x000000ff0300720c */ /* 0x001fda0003f05270 */
[----:B------:R-:W-:Y:S05]  /*0150*/  @P0 BRA `(.L_x_2) ;  /* 0x0000000000680947 */ /* 0x000fea0003800000 */
[----:B------:R-:W0:Y:S01]  /*0160*/  S2UR UR8, SR_CgaCtaId ;  /* 0x00000000000879c3 */ /* 0x000e220000008800 */
[----:B------:R-:W-:Y:S01]  /*0170*/  UMOV UR4, 0x400 ;  /* 0x0000040000047882 */ /* 0x000fe20000000000 */
[----:B------:R-:W-:Y:S01]  /*0180*/  UMOV UR5, 0x1 ;  /* 0x0000000100057882 */ /* 0x000fe20000000000 */
[----:B------:R-:W-:Y:S01]  /*0190*/  UMOV UR6, 0x4 ;  /* 0x0000000400067882 */ /* 0x000fe20000000000 */
[----:B------:R-:W-:Y:S01]  /*01a0*/  ELECT P0, URZ, PT ;  /* 0x00000000003f782f */ /* 0x000fe20003800000 */
[----:B------:R-:W-:-:S04]  /*01b0*/  UIADD3 UR6, -UR6, 0x100000, URZ ;  /* 0x0010000006067890 */ /* 0x000fc8000fffe13f */
[----:B------:R-:W-:Y:S02]  /*01c0*/  USHF.L.U32 UR7, UR6, 0xb, URZ ;  /* 0x0000000b06077899 */ /* 0x000fe4000800063f */
[----:B------:R-:W-:Y:S02]  /*01d0*/  USHF.L.U32 UR6, UR6, 0x1, URZ ;  /* 0x0000000106067899 */ /* 0x000fe4000800063f */
[----:B0-----:R-:W-:Y:S02]  /*01e0*/  ULEA UR8, UR8, UR4, 0x18 ;  /* 0x0000000408087291 */ /* 0x001fe4000f8ec03f */
[----:B------:R-:W-:-:S04]  /*01f0*/  UIADD3 UR4, -UR5, 0x100000, URZ ;  /* 0x0010000005047890 */ /* 0x000fc8000fffe13f */
[----:B------:R-:W-:Y:S02]  /*0200*/  USHF.L.U32 UR5, UR4, 0xb, URZ ;  /* 0x0000000b04057899 */ /* 0x000fe4000800063f */
[----:B------:R-:W-:Y:S01]  /*0210*/  USHF.L.U32 UR4, UR4, 0x1, URZ ;  /* 0x0000000104047899 */ /* 0x000fe2000800063f */
[----:B------:R-:W0:Y:S11]  /*0220*/  FENCE.VIEW.ASYNC.S ;  /* 0x00000000000073c6 */ /* 0x000e360000000000 */
[----:B0-----:R0:W1:Y:S01]  /*0230*/  SYNCS.EXCH.64 URZ, [UR8], UR4 ;  /* 0x00000004083f75b2 */ /* 0x0010620008000100 */
[----:B------:R0:W2:Y:S01]  /*0240*/  SYNCS.EXCH.64 URZ, [UR8+0x30], UR6 ;  /* 0x00003006083f75b2 */ /* 0x0000a20008000100 */
[----:B------:R0:W3:Y:S01]  /*0250*/  SYNCS.EXCH.64 URZ, [UR8+0x8], UR4 ;  /* 0x00000804083f75b2 */ /* 0x0000e20008000100 */
[----:B------:R0:W4:Y:S01]  /*0260*/  SYNCS.EXCH.64 URZ, [UR8+0x38], UR6 ;  /* 0x00003806083f75b2 */ /* 0x0001220008000100 */
[----:B------:R0:W0:Y:S01]  /*0270*/  SYNCS.EXCH.64 URZ, [UR8+0x10], UR4 ;  /* 0x00001004083f75b2 */ /* 0x0000220008000100 */
[----:B------:R0:W0:Y:S01]  /*0280*/  SYNCS.EXCH.64 URZ, [UR8+0x40], UR6 ;  /* 0x00004006083f75b2 */ /* 0x0000220008000100 */
[----:B------:R0:W0:Y:S01]  /*0290*/  SYNCS.EXCH.64 URZ, [UR8+0x18], UR4 ;  /* 0x00001804083f75b2 */ /* 0x0000220008000100 */
[----:B------:R0:W0:Y:S01]  /*02a0*/  SYNCS.EXCH.64 URZ, [UR8+0x48], UR6 ;  /* 0x00004806083f75b2 */ /* 0x0000220008000100 */
[----:B------:R0:W0:Y:S01]  /*02b0*/  SYNCS.EXCH.64 URZ, [UR8+0x20], UR4 ;  /* 0x00002004083f75b2 */ /* 0x0000220008000100 */
[----:B------:R0:W0:Y:S01]  /*02c0*/  SYNCS.EXCH.64 URZ, [UR8+0x50], UR6 ;  /* 0x00005006083f75b2 */ /* 0x0000220008000100 */
[----:B------:R0:W0:Y:S01]  /*02d0*/  SYNCS.EXCH.64 URZ, [UR8+0x28], UR4 ;  /* 0x00002804083f75b2 */ /* 0x0000220008000100 */
[----:B------:R0:W0:Y:S01]  /*02e0*/  SYNCS.EXCH.64 URZ, [UR8+0x58], UR6 ;  /* 0x00005806083f75b2 */ /* 0x0000220008000100 */
[----:B------:R-:W-:Y:S01]  /*02f0*/  NOP ;  /* 0x0000000000007918 */ /* 0x000fe20000000000 */
.L_x_2:
[----:B------:R-:W-:Y:S01]  /*0300*/  SHF.R.S32.HI R7, RZ, 0x1f, R18 ;  /* 0x0000001fff077819 */ /* 0x000fe20000011412 */
[----:B------:R-:W5:Y:S01]  /*0310*/  SHFL.IDX PT, R0, R0, RZ, 0x1f ;  /* 0x00001fff00007589 */ /* 0x000f6200000e0000 */
[----:B0-----:R-:W0:Y:S01]  /*0320*/  S2UR UR8, SR_CTAID.X ;  /* 0x00000000000879c3 */ /* 0x001e220000002500 */
[----:B------:R-:W-:Y:S02]  /*0330*/  ELECT P0, URZ, PT ;  /* 0x00000000003f782f */ /* 0x000fe40003800000 */
[----:B------:R-:W-:Y:S01]  /*0340*/  LEA.HI R7, R7, R18, RZ, 0x7 ;  /* 0x0000001207077211 */ /* 0x000fe200078f38ff */
[----:B------:R-:W1:Y:S01]  /*0350*/  S2R R4, SR_CTAID.Y ;  /* 0x0000000000047919 */ /* 0x000e620000002600 */
[----:B------:R-:W-:Y:S01]  /*0360*/  SHF.R.S32.HI R8, RZ, 0x1f, R3 ;  /* 0x0000001fff087819 */ /* 0x000fe20000011403 */
[----:B------:R-:W-:Y:S01]  /*0370*/  ULDC UR4, c[0x0][0x150] ;  /* 0x0000540000047ab9 */ /* 0x000fe20000000800 */
[----:B------:R-:W-:Y:S01]  /*0380*/  LOP3.LUT R7, R7, 0xffffff80, RZ, 0xc0, !PT ;  /* 0xffffff8007077812 */ /* 0x000fe200078ec0ff */
[----:B------:R-:W-:Y:S01]  /*0390*/  NOP ;  /* 0x0000000000007918 */ /* 0x000fe20000000000 */
[----:B------:R-:W-:Y:S01]  /*03a0*/  LEA.HI R8, R8, R3, RZ, 0x2 ;  /* 0x0000000308087211 */ /* 0x000fe200078f10ff */
[----:B------:R-:W2:Y:S01]  /*03b0*/  LDC R10, c[0x0][0x144] ;  /* 0x00005100ff0a7b82 */ /* 0x000ea20000000800 */
[----:B------:R-:W-:Y:S01]  /*03c0*/  NOP ;  /* 0x0000000000007918 */ /* 0x000fe20000000000 */
[----:B------:R-:W-:Y:S01]  /*03d0*/  IMAD.IADD R6, R18, 0x1, -R7 ;  /* 0x0000000112067824 */ /* 0x000fe200078e0a07 */
[----:B------:R-:W-:Y:S01]  /*03e0*/  LOP3.LUT R8, R8, 0x3ffffffc, RZ, 0xc0, !PT ;  /* 0x3ffffffc08087812 */ /* 0x000fe200078ec0ff */
[----:B------:R-:W-:Y:S01]  /*03f0*/  IMAD.MOV.U32 R23, RZ, RZ, 0x1 ;  /* 0x00000001ff177424 */ /* 0x000fe200078e00ff */
[----:B------:R-:W-:-:S02]  /*0400*/  ISETP.NE.AND P3, PT, R5, RZ, PT ;  /* 0x000000ff0500720c */ /* 0x000fc40003f65270 */
[----:B------:R-:W-:Y:S01]  /*0410*/  SHF.R.S32.HI R7, RZ, 0x1f, R6 ;  /* 0x0000001fff077819 */ /* 0x000fe20000011406 */
[----:B------:R-:W-:Y:S01]  /*0420*/  IMAD.IADD R8, R3, 0x1, -R8 ;  /* 0x0000000103087824 */ /* 0x000fe200078e0a08 */
[----:B------:R-:W3:Y:S02]  /*0430*/  LDC R13, c[0x0][0x140] ;  /* 0x00005000ff0d7b82 */ /* 0x000ee40000000800 */
[----:B------:R-:W-:Y:S02]  /*0440*/  LEA.HI R7, R7, R6, RZ, 0x3 ;  /* 0x0000000607077211 */ /* 0x000fe400078f18ff */
[----:B-----5:R-:W-:Y:S02]  /*0450*/  ISETP.NE.OR P0, PT, R0, RZ, !P0 ;  /* 0x000000ff0000720c */ /* 0x020fe40004705670 */
[--C-:B------:R-:W-:Y:S02]  /*0460*/  SHF.R.S32.HI R0, RZ, 0x3, R7.reuse ;  /* 0x00000003ff007819 */ /* 0x100fe40000011407 */
[----:B------:R-:W-:-:S02]  /*0470*/  SHF.R.S32.HI R7, RZ, 0x1f, R7 ;  /* 0x0000001fff077819 */ /* 0x000fc40000011407 */
[----:B0-----:R-:W-:Y:S02]  /*0480*/  I2FP.F32.U32 R9, UR8 ;  /* 0x0000000800097c45 */ /* 0x001fe40008201000 */
[----:B------:R-:W-:-:S03]  /*0490*/  LEA.HI R7, R7, R0, RZ, 0x2 ;  /* 0x0000000007077211 */ /* 0x000fc600078f10ff */
[----:B------:R-:W-:Y:S01]  /*04a0*/  FMUL R9, R9, UR4 ;  /* 0x0000000409097c20 */ /* 0x000fe20008400000 */
[----:B------:R-:W-:Y:S01]  /*04b0*/  LOP3.LUT R7, R7, 0xfffffffc, RZ, 0xc0, !PT ;  /* 0xfffffffc07077812 */ /* 0x000fe200078ec0ff */
[----:B------:R-:W-:Y:S01]  /*04c0*/  VOTEU.ALL UP0, P0 ;  /* 0x00000000003f7886 */ /* 0x000fe20000000000 */
[----:B-1----:R-:W-:Y:S01]  /*04d0*/  I2FP.F32.U32 R3, R4 ;  /* 0x0000000400037245 */ /* 0x002fe20000201000 */
[----:B------:R-:W-:Y:S01]  /*04e0*/  ULDC UR4, c[0x0][0x154] ;  /* 0x0000550000047ab9 */ /* 0x000fe20000000800 */
[----:B------:R-:W-:Y:S01]  /*04f0*/  VOTEU.ALL UP1, P0 ;  /* 0x00000000003f7886 */ /* 0x000fe20000020000 */
[----:B------:R-:W0:Y:S01]  /*0500*/  F2I.U32.TRUNC.NTZ R9, R9 ;  /* 0x0000000900097305 */ /* 0x000e22000020f000 */
[----:B------:R-:W-:Y:S01]  /*0510*/  IMAD.IADD R7, R0, 0x1, -R7 ;  /* 0x0000000100077824 */ /* 0x000fe200078e0a07 */
[----:B------:R-:W1:Y:S01]  /*0520*/  @!UP0 S2UR UR7, SR_CgaCtaId ;  /* 0x00000000000789c3 */ /* 0x000e620000008800 */
[----:B------:R-:W-:Y:S01]  /*0530*/  FMUL R12, R3, UR4 ;  /* 0x00000004030c7c20 */ /* 0x000fe20008400000 */
[----:B------:R-:W-:Y:S01]  /*0540*/  UMOV UR4, 0x20 ;  /* 0x0000002000047882 */ /* 0x000fe20000000000 */
[----:B------:R-:W-:Y:S01]  /*0550*/  IMAD R8, R8, 0x4, R7 ;  /* 0x0000000408087824 */ /* 0x000fe200078e0207 */
[----:B------:R-:W-:Y:S01]  /*0560*/  @!UP0 UMOV UR6, 0x400 ;  /* 0x0000040000068882 */ /* 0x000fe20000000000 */
[----:B------:R-:W-:-:S04]  /*0570*/  @!UP0 UIADD3 UR4, -UR4, 0x100000, URZ ;  /* 0x0010000004048890 */ /* 0x000fc8000fffe13f */
[----:B------:R-:W-:Y:S02]  /*0580*/  @!UP0 USHF.L.U32 UR5, UR4, 0xb, URZ ;  /* 0x0000000b04058899 */ /* 0x000fe4000800063f */
[----:B------:R-:W-:Y:S01]  /*0590*/  @!UP0 USHF.L.U32 UR4, UR4, 0x1, URZ ;  /* 0x0000000104048899 */ /* 0x000fe2000800063f */
[----:B---3--:R-:W-:Y:S01]  /*05a0*/  ISETP.EQ.U32.AND P2, PT, R13, 0x1, PT ;  /* 0x000000010d00780c */ /* 0x008fe20003f42070 */
[----:B------:R-:W3:Y:S01]  /*05b0*/  F2I.U32.TRUNC.NTZ R12, R12 ;  /* 0x0000000c000c7305 */ /* 0x000ee2000020f000 */
[----:B------:R-:W-:Y:S01]  /*05c0*/  LEA.HI R0, R8, R8, RZ, 0x1 ;  /* 0x0000000808007211 */ /* 0x000fe200078f08ff */
[----:B------:R-:W5:Y:S03]  /*05d0*/  LDC R7, c[0x0][0x148] ;  /* 0x00005200ff077b82 */ /* 0x000f660000000800 */
[----:B------:R-:W-:Y:S01]  /*05e0*/  LOP3.LUT R11, R0, 0xfffffffe, RZ, 0xc0, !PT ;  /* 0xfffffffe000b7812 */ /* 0x000fe200078ec0ff */
[----:B0-----:R-:W-:Y:S01]  /*05f0*/  IMAD.MOV R15, RZ, RZ, -R9 ;  /* 0x000000ffff0f7224 */ /* 0x001fe200078e0a09 */
[----:B------:R-:W-:-:S03]  /*0600*/  SHF.R.S32.HI R9, RZ, 0x1f, R2 ;  /* 0x0000001fff097819 */ /* 0x000fc60000011402 */
[----:B--2---:R-:W-:Y:S01]  /*0610*/  IMAD R3, R10, R15, UR8 ;  /* 0x000000080a037e24 */ /* 0x004fe2000f8e020f */
[----:B------:R-:W-:Y:S01]  /*0620*/  LEA.HI R9, R9, R2, RZ, 0x2 ;  /* 0x0000000209097211 */ /* 0x000fe200078f10ff */
[C---:B------:R-:W-:Y:S02]  /*0630*/  IMAD.IADD R0, R8.reuse, 0x1, -R11 ;  /* 0x0000000108007824 */ /* 0x040fe400078e0a0b */
[----:B------:R-:W-:Y:S01]  /*0640*/  IMAD.SHL.U32 R11, R8, 0x4, RZ ;  /* 0x00000004080b7824 */ /* 0x000fe200078e00ff */
[----:B------:R-:W-:Y:S01]  /*0650*/  LOP3.LUT R9, R9, 0xfffffffc, RZ, 0xc0, !PT ;  /* 0xfffffffc09097812 */ /* 0x000fe200078ec0ff */
[----:B---3--:R-:W-:Y:S01]  /*0660*/  IMAD.MOV R24, RZ, RZ, -R12 ;  /* 0x000000ffff187224 */ /* 0x008fe200078e0a0c */
[----:B------:R-:W-:Y:S01]  /*0670*/  ISETP.NE.AND P4, PT, R0, R3, PT ;  /* 0x000000030000720c */ /* 0x000fe20003f85270 */
[----:B-1----:R-:W-:Y:S01]  /*0680*/  @!UP0 ULEA UR6, UR7, UR6, 0x18 ;  /* 0x0000000607068291 */ /* 0x002fe2000f8ec03f */
[----:B------:R-:W-:Y:S01]  /*0690*/  LOP3.LUT R22, R8, 0xc, R11, 0x78, !PT ;  /* 0x0000000c08167812 */ /* 0x000fe200078e780b */
[----:B------:R-:W-:Y:S01]  /*06a0*/  IMAD.IADD R0, R2, 0x1, -R9 ;  /* 0x0000000102007824 */ /* 0x000fe200078e0a09 */
[----:B------:R-:W-:Y:S01]  /*06b0*/  VOTEU.ALL UP0, P0 ;  /* 0x00000000003f7886 */ /* 0x000fe20000000000 */
[----:B------:R-:W-:Y:S01]  /*06c0*/  LOP3.LUT P0, RZ, R6, 0x7, RZ, 0xc0, !PT ;  /* 0x0000000706ff7812 */ /* 0x000fe2000780c0ff */
[----:B------:R-:W-:-:S02]  /*06d0*/  VIADD R6, R5, 0xffffffff ;  /* 0xffffffff05067836 */ /* 0x000fc40000000000 */
[----:B------:R-:W-:Y:S01]  /*06e0*/  ISETP.NE.AND P1, PT, R0, 0x3, PT ;  /* 0x000000030000780c */ /* 0x000fe20003f25270 */
[----:B-----5:R-:W-:Y:S01]  /*06f0*/  IMAD R9, R7, R24, R4 ;  /* 0x0000001807097224 */ /* 0x020fe200078e0204 */
[----:B------:R-:W-:Y:S02]  /*0700*/  ISETP.LT.U32.AND P0, PT, R22, 0x2, !P0 ;  /* 0x000000021600780c */ /* 0x000fe40004701070 */
[----:B------:R-:W-:Y:S01]  /*0710*/  ISETP.EQ.OR P1, PT, R0, RZ, !P1 ;  /* 0x000000ff0000720c */ /* 0x000fe20004f22670 */
[----:B------:R-:W0:Y:S02]  /*0720*/  FENCE.VIEW.ASYNC.S ;  /* 0x00000000000073c6 */ /* 0x000e240000000000 */
[----:B0-----:R0:W1:Y:S01]  /*0730*/  @!UP0 SYNCS.EXCH.64 URZ, [UR6+0x70], UR4 ;  /* 0x00007004063f85b2 */ /* 0x0010620008000100 */
[----:B------:R-:W-:Y:S02]  /*0740*/  @P4 LEA.HI R2, R22, R22, RZ, 0x1 ;  /* 0x0000001616024211 */ /* 0x000fe400078f08ff */
[----:B------:R-:W-:-:S02]  /*0750*/  ISETP.EQ.AND P1, PT, R5, RZ, P1 ;  /* 0x000000ff0500720c */ /* 0x000fc40000f22270 */
[----:B------:R-:W-:Y:S02]  /*0760*/  @P4 SHF.R.S32.HI R2, RZ, 0x1, R2 ;  /* 0x00000001ff024819 */ /* 0x000fe40000011402 */
[----:B------:R-:W-:Y:S02]  /*0770*/  ISETP.GE.U32.AND P6, PT, R6, 0x2, PT ;  /* 0x000000020600780c */ /* 0x000fe40003fc6070 */
[----:B------:R-:W-:Y:S02]  /*0780*/  @P4 ISETP.NE.AND P5, PT, R2, R9, PT ;  /* 0x000000090200420c */ /* 0x000fe40003fa5270 */
[----:B------:R-:W-:Y:S02]  /*0790*/  SEL R2, RZ, 0x1, !P0 ;  /* 0x00000001ff027807 */ /* 0x000fe40004000000 */
[----:B------:R-:W-:Y:S02]  /*07a0*/  @P4 SEL R23, RZ, 0x1, P5 ;  /* 0x00000001ff174807 */ /* 0x000fe40002800000 */
[----:B------:R-:W-:Y:S01]  /*07b0*/  SEL R19, RZ, 0x1, !P1 ;  /* 0x00000001ff137807 */ /* 0x000fe20004800000 */
[----:B------:R0:W2:Y:S01]  /*07c0*/  @!UP1 SYNCS.EXCH.64 URZ, [UR6+0x78], UR4 ;  /* 0x00007804063f95b2 */ /* 0x0000a20008000100 */
[----:B------:R-:W-:Y:S01]  /*07d0*/  LOP3.LUT R23, R23, R2, RZ, 0xc0, !PT ;  /* 0x0000000217177212 */ /* 0x000fe200078ec0ff */
[----:B------:R-:W-:Y:S01]  /*07e0*/  NOP ;  /* 0x0000000000007918 */ /* 0x000fe20000000000 */
[----:B------:R-:W-:Y:S01]  /*07f0*/  SEL R19, R19, 0x2, P6 ;  /* 0x0000000213137807 */ /* 0x000fe20003000000 */
[----:B------:R-:W-:Y:S06]  /*0800*/  @!P2 BRA `(.L_x_3) ;  /* 0x000000000008a947 */ /* 0x000fec0003800000 */
[----:B-12-4-:R-:W-:Y:S01]  /*0810*/  UCGABAR_ARV ;  /* 0x00000000000079c7 */ /* 0x016fe20008000000 */
[----:B------:R-:W-:Y:S05]  /*0820*/  BRA `(.L_x_4) ;  /* 0x0000000000047947 */ /* 0x000fea0003800000 */
.L_x_3:
[----:B-12-4-:R-:W-:Y:S01]  /*0830*/  NOP ;  /* 0x0000000000007918 */ /* 0x016fe20000000000 */
.L_x_4:
[----:B------:R-:W1:Y:S01]  /*0840*/  LDC R2, c[0x0][0x65c] ;  /* 0x00019700ff027b82 */ /* 0x000e620000000800 */
[----:B------:R-:W-:Y:S01]  /*0850*/  LOP3.LUT R5, R5, 0xfffffdff, RZ, 0xc0, !PT ;  /* 0xfffffdff05057812 */ /* 0x000fe200078ec0ff */
[----:B------:R-:W-:Y:S02]  /*0860*/  IMAD.U32 R8, RZ, RZ, UR8 ;  /* 0x00000008ff087e24 */ /* 0x000fe4000f8e00ff */
[----:B------:R-:W-:Y:S01]  /*0870*/  IMAD.MOV.U32 R9, RZ, RZ, RZ ;  /* 0x000000ffff097224 */ /* 0x000fe200078e00ff */
[----:B-1----:R-:W-:-:S13]  /*0880*/  ISETP.NE.AND P1, PT, R2, 0x1, PT ;  /* 0x000000010200780c */ /* 0x002fda0003f25270 */
[----:B------:R-:W1:Y:S01]  /*0890*/  @P1 LDC R17, c[0x0][0x10] ;  /* 0x00000400ff111b82 */ /* 0x000e620000000800 */
[----:B------:R-:W-:Y:S01]  /*08a0*/  @P1 LOP3.LUT R5, R5, 0x200, RZ, 0xfc, !PT ;  /* 0x0000020005051812 */ /* 0x000fe200078efcff */
[----:B------:R-:W-:Y:S02]  /*08b0*/  @P1 IMAD.MOV.U32 R5, RZ, RZ, RZ ;  /* 0x000000ffff051224 */ /* 0x000fe400078e00ff */
[----:B------:R-:W-:-:S04]  /*08c0*/  @P1 IMAD.MOV.U32 R13, RZ, RZ, RZ ;  /* 0x000000ffff0d1224 */ /* 0x000fc800078e00ff */
[----:B------:R-:W2:Y:S01]  /*08d0*/  @!P1 LDC R11, c[0x0][0xc] ;  /* 0x00000300ff0b9b82 */ /* 0x000ea20000000800 */
[----:B-1----:R-:W-:-:S04]  /*08e0*/  @P1 IMAD.WIDE.U32 R16, R17, UR8, R4 ;  /* 0x0000000811101c25 */ /* 0x002fc8000f8e0004 */
[----:B------:R-:W-:Y:S02]  /*08f0*/  @P1 IMAD.IADD R17, R17, 0x1, R13 ;  /* 0x0000000111111824 */ /* 0x000fe400078e020d */
[----:B--2---:R-:W-:-:S04]  /*0900*/  @!P1 IMAD.WIDE.U32 R8, R4, R11, R8 ;  /* 0x0000000b04089225 */ /* 0x004fc800078e0008 */
[----:B------:R-:W-:Y:S02]  /*0910*/  @!P1 IMAD.MOV.U32 R16, RZ, RZ, R8 ;  /* 0x000000ffff109224 */ /* 0x000fe400078e0008 */
[----:B------:R-:W-:Y:S01]  /*0920*/  @!P1 IMAD.MOV.U32 R17, RZ, RZ, R9 ;  /* 0x000000ffff119224 */ /* 0x000fe200078e0009 */
[----:B------:R-:W-:Y:S06]  /*0930*/  @!P2 BRA `(.L_x_5) ;  /* 0x00000000000ca947 */ /* 0x000fec0003800000 */
[----:B------:R-:W-:Y:S01]  /*0940*/  UCGABAR_WAIT ;  /* 0x0000000000007dc7 */ /* 0x000fe20008000000 */
[----:B------:R-:W-:Y:S01]  /*0950*/  CCTL.IVALL ;  /* 0x00000000ff00798f */ /* 0x000fe20002000000 */
[----:B------:R-:W-:Y:S05]  /*0960*/  BRA `(.L_x_6) ;  /* 0x0000000000047947 */ /* 0x000fea0003800000 */
.L_x_5:
[----:B------:R-:W-:Y:S06]  /*0970*/  BAR.SYNC.DEFER_BLOCKING 0x0 ;  /* 0x0000000000007b1d */ /* 0x000fec0000010000 */
.L_x_6:
[----:B------:R-:W-:Y:S05]  /*0980*/  @!P3 BRA `(.L_x_7) ;  /* 0x0000006000c8b947 */ /* 0x000fea0003800000 */
[----:B------:R-:W-:-:S13]  /*0990*/  ISETP.GT.U32.AND P0, PT, R6, 0x1, PT ;  /* 0x000000010600780c */ /* 0x000fda0003f04070 */
[----:B0-----:R-:W-:Y:S05]  /*09a0*/  @P0 EXIT ;  /* 0x000000000000094d */ /* 0x001fea0003800000 */
[----:B------:R-:W-:Y:S01]  /*09b0*/  ULDC.64 UR4, c[0x0][0x650] ;  /* 0x0001940000047ab9 */ /* 0x000fe20000000a00 */
[----:B------:R-:W-:Y:S01]  /*09c0*/  PRMT R0, RZ, 0x7610, R0 ;  /* 0x00007610ff007816 */ /* 0x000fe20000000000 */
[----:B------:R-:W-:Y:S01]  /*09d0*/  IMAD.MOV.U32 R98, RZ, RZ, -0x1 ;  /* 0xffffffffff627424 */ /* 0x000fe200078e00ff */
[----:B------:R-:W-:Y:S01]  /*09e0*/  ISETP.GE.U32.AND P0, PT, R16, UR4, PT ;  /* 0x0000000410007c0c */ /* 0x000fe2000bf06070 */
[----:B------:R-:W-:Y:S02]  /*09f0*/  IMAD.MOV.U32 R99, RZ, RZ, -0x1 ;  /* 0xffffffffff637424 */ /* 0x000fe400078e00ff */
[----:B------:R-:W-:Y:S01]  /*0a00*/  IMAD.MOV.U32 R97, RZ, RZ, -0x1 ;  /* 0xffffffffff617424 */ /* 0x000fe200078e00ff */
[----:B------:R-:W-:-:S13]  /*0a10*/  ISETP.GE.U32.AND.EX P0, PT, R17, UR5, PT, P0 ;  /* 0x0000000511007c0c */ /* 0x000fda000bf06100 */
[----:B------:R-:W-:Y:S05]  /*0a20*/  @P0 BRA `(.L_x_8) ;  /* 0x0000000400280947 */ /* 0x000fea0003800000 */
[----:B------:R-:W0:Y:S01]  /*0a30*/  LDC.64 R20, c[0x0][0x628] ;  /* 0x00018a00ff147b82 */ /* 0x000e220000000a00 */
[----:B------:R-:W-:Y:S02]  /*0a40*/  IMAD.MOV.U32 R8, RZ, RZ, R16 ;  /* 0x000000ffff087224 */ /* 0x000fe400078e0010 */
[----:B------:R-:W-:-:S05]  /*0a50*/  IMAD.MOV.U32 R9, RZ, RZ, R17 ;  /* 0x000000ffff097224 */ /* 0x000fca00078e0011 */
[----:B------:R-:W1:Y:S08]  /*0a60*/  LDC R0, c[0x0][0x630] ;  /* 0x00018c00ff007b82 */ /* 0x000e700000000800 */
[----:B------:R-:W2:Y:S01]  /*0a70*/  LDC.64 R26, c[0x0][0x620] ;  /* 0x00018800ff1a7b82 */ /* 0x000ea20000000a00 */
[----:B0-----:R-:W-:-:S04]  /*0a80*/  ISETP.NE.U32.AND P0, PT, R20, RZ, PT ;  /* 0x000000ff1400720c */ /* 0x001fc80003f05070 */
[----:B------:R-:W-:-:S13]  /*0a90*/  ISETP.NE.AND.EX P0, PT, R21, RZ, PT, P0 ;  /* 0x000000ff1500720c */ /* 0x000fda0003f05300 */
[----:B-12---:R-:W-:Y:S05]  /*0aa0*/  @!P0 BRA `(.L_x_9) ;  /* 0x0000000000288947 */ /* 0x006fea0003800000 */
[----:B------:R-:W0:Y:S02]  /*0ab0*/  LDC R13, c[0x0][0x634] ;  /* 0x00018d00ff0d7b82 */ /* 0x000e240000000800 */
[----:B0-----:R-:W-:-:S05]  /*0ac0*/  IADD3 R13, P0, R16, R13, RZ ;  /* 0x0000000d100d7210 */ /* 0x001fca0007f1e0ff */
[----:B------:R-:W-:-:S04]  /*0ad0*/  IMAD.X R15, RZ, RZ, R17, P0 ;  /* 0x000000ffff0f7224 */ /* 0x000fc800000e0611 */
[----:B------:R-:W-:-:S04]  /*0ae0*/  IMAD.WIDE.U32 R8, R15, R20, RZ ;  /* 0x000000140f087225 */ /* 0x000fc800078e00ff */
[----:B------:R-:W-:-:S04]  /*0af0*/  IMAD.WIDE.U32 R10, P0, R13, R21, R8 ;  /* 0x000000150d0a7225 */ /* 0x000fc80007800008 */
[----:B------:R-:W-:-:S04]  /*0b00*/  IMAD.WIDE.U32 R8, R13, R20, RZ ;  /* 0x000000140d087225 */ /* 0x000fc800078e00ff */
[----:B------:R-:W-:Y:S01]  /*0b10*/  IMAD.X R13, RZ, RZ, RZ, P0 ;  /* 0x000000ffff0d7224 */ /* 0x000fe200000e06ff */
[----:B------:R-:W-:Y:S01]  /*0b20*/  IADD3 RZ, P0, R9, R10, RZ ;  /* 0x0000000a09ff7210 */ /* 0x000fe20007f1e0ff */
[----:B------:R-:W-:-:S04]  /*0b30*/  IMAD.MOV.U32 R12, RZ, RZ, R11 ;  /* 0x000000ffff0c7224 */ /* 0x000fc800078e000b */
[----:B------:R-:W-:-:S08]  /*0b40*/  IMAD.WIDE.U32.X R8, R15, R21, R12, P0 ;  /* 0x000000150f087225 */ /* 0x000fd000000e040c */
.L_x_9:
[----:B------:R-:W0:Y:S01]  /*0b50*/  LDC.64 R20, c[0x0][0x640] ;  /* 0x00019000ff147b82 */ /* 0x000e220000000a00 */
[--C-:B------:R-:W-:Y:S01]  /*0b60*/  SHF.R.U64 R97, R8, R0, R9.reuse ;  /* 0x0000000008617219 */ /* 0x100fe20000001209 */
[----:B------:R-:W-:Y:S01]  /*0b70*/  IMAD R28, R7, R24, R4 ;  /* 0x00000018071c7224 */ /* 0x000fe200078e0204 */
[----:B------:R-:W-:Y:S01]  /*0b80*/  SHF.R.U32.HI R0, RZ, R0, R9 ;  /* 0x00000000ff007219 */ /* 0x000fe20000011609 */
[----:B------:R-:W-:Y:S01]  /*0b90*/  IMAD.MOV.U32 R25, RZ, RZ, 0x1 ;  /* 0x00000001ff197424 */ /* 0x000fe200078e00ff */
[----:B------:R-:W-:-:S03]  /*0ba0*/  IADD3 R5, P0, RZ, -R97, RZ ;  /* 0x80000061ff057210 */ /* 0x000fc60007f1e0ff */
[----:B------:R-:W1:Y:S02]  /*0bb0*/  LDC R6, c[0x0][0x618] ;  /* 0x00018600ff067b82 */ /* 0x000e640000000800 */
[----:B------:R-:W-:-:S04]  /*0bc0*/  IMAD.X R9, RZ, RZ, ~R0, P0 ;  /* 0x000000ffff097224 */ /* 0x000fc800000e0e00 */
[-C--:B------:R-:W-:Y:S02]  /*0bd0*/  IMAD R0, R9, R26.reuse, RZ ;  /* 0x0000001a09007224 */ /* 0x080fe400078e02ff */
[----:B------:R-:W2:Y:S01]  /*0be0*/  LDC R11, c[0x0][0x608] ;  /* 0x00018200ff0b7b82 */ /* 0x000ea20000000800 */
[----:B------:R-:W-:-:S04]  /*0bf0*/  IMAD.WIDE.U32 R8, R5, R26, R16 ;  /* 0x0000001a05087225 */ /* 0x000fc800078e0010 */
[----:B------:R-:W-:-:S03]  /*0c00*/  IMAD R5, R5, R27, R0 ;  /* 0x0000001b05057224 */ /* 0x000fc600078e0200 */
[----:B------:R-:W3:Y:S01]  /*0c10*/  LDC R12, c[0x0][0x658] ;  /* 0x00019600ff0c7b82 */ /* 0x000ee20000000800 */
[----:B0-----:R-:W-:Y:S01]  /*0c20*/  ISETP.NE.U32.AND P0, PT, R20, RZ, PT ;  /* 0x000000ff1400720c */ /* 0x001fe20003f05070 */
[----:B------:R-:W-:Y:S02]  /*0c30*/  IMAD.IADD R5, R9, 0x1, R5 ;  /* 0x0000000109057824 */ /* 0x000fe400078e0205 */
[----:B------:R-:W-:Y:S01]  /*0c40*/  IMAD.MOV.U32 R9, RZ, RZ, -0x1 ;  /* 0xffffffffff097424 */ /* 0x000fe200078e00ff */
[----:B------:R-:W-:-:S03]  /*0c50*/  ISETP.NE.AND.EX P0, PT, R21, RZ, PT, P0 ;  /* 0x000000ff1500720c */ /* 0x000fc60003f05300 */
[----:B------:R-:W0:Y:S01]  /*0c60*/  LDC R15, c[0x0][0x600] ;  /* 0x00018000ff0f7b82 */ /* 0x000e220000000800 */
[-CC-:B-1----:R-:W-:Y:S02]  /*0c70*/  SHF.R.U64 R13, R8, R6.reuse, R5.reuse ;  /* 0x00000006080d7219 */ /* 0x182fe40000001205 */
[----:B------:R-:W-:-:S05]  /*0c80*/  SHF.R.U32.HI R0, RZ, R6, R5 ;  /* 0x00000006ff007219 */ /* 0x000fca0000011605 */
[----:B------:R-:W1:Y:S01]  /*0c90*/  LDC R14, c[0x0][0x648] ;  /* 0x00019200ff0e7b82 */ /* 0x000e620000000800 */
[-CC-:B--2---:R-:W-:Y:S02]  /*0ca0*/  SHF.R.U64 R29, R13, R11.reuse, R0.reuse ;  /* 0x0000000b0d1d7219 */ /* 0x184fe40000001200 */
[----:B------:R-:W-:-:S05]  /*0cb0*/  SHF.R.U32.HI R5, RZ, R11, R0 ;  /* 0x0000000bff057219 */ /* 0x000fca0000011600 */
[----:B------:R-:W2:Y:S01]  /*0cc0*/  LDC R26, c[0x0][0x638] ;  /* 0x00018e00ff1a7b82 */ /* 0x000ea20000000800 */
[-CC-:B---3--:R-:W-:Y:S02]  /*0cd0*/  SHF.R.U64 R24, R29, R12.reuse, R5.reuse ;  /* 0x0000000c1d187219 */ /* 0x188fe40000001205 */
[-C--:B------:R-:W-:Y:S02]  /*0ce0*/  SHF.L.U32 R0, R9, R12.reuse, RZ ;  /* 0x0000000c09007219 */ /* 0x080fe400000006ff */
[----:B------:R-:W-:Y:S01]  /*0cf0*/  SHF.R.U32.HI R5, RZ, R12, R5 ;  /* 0x0000000cff057219 */ /* 0x000fe20000011605 */
[----:B------:R-:W-:Y:S01]  /*0d00*/  IMAD.MOV.U32 R4, RZ, RZ, R24 ;  /* 0x000000ffff047224 */ /* 0x000fe200078e0018 */
[----:B------:R-:W-:Y:S01]  /*0d10*/  LOP3.LUT R10, RZ, R0, RZ, 0x33, !PT ;  /* 0x00000000ff0a7212 */ /* 0x000fe200078e33ff */
[----:B------:R-:W3:Y:S01]  /*0d20*/  LDC R27, c[0x0][0x610] ;  /* 0x00018400ff1b7b82 */ /* 0x000ee20000000800 */
[----:B------:R-:W-:Y:S05]  /*0d30*/  @!P0 BRA `(.L_x_10) ;  /* 0x0000000000288947 */ /* 0x000fea0003800000 */
[----:B------:R-:W4:Y:S02]  /*0d40*/  LDC R9, c[0x0][0x64c] ;  /* 0x00019300ff097b82 */ /* 0x000f240000000800 */
[----:B----4-:R-:W-:-:S05]  /*0d50*/  IADD3 R9, P0, R24, R9, RZ ;  /* 0x0000000918097210 */ /* 0x010fca0007f1e0ff */
        /* <DEDUP_REMOVED lines=8> */
.L_x_10:
[----:B-1----:R-:W-:Y:S01]  /*0de0*/  SHF.R.U64 R4, R4, R14, R5 ;  /* 0x0000000e04047219 */ /* 0x002fe20000001205 */
[----:B0-----:R-:W-:Y:S01]  /*0df0*/  VIADD R6, R15, 0xffffffff ;  /* 0xffffffff0f067836 */ /* 0x001fe20000000000 */
[----:B------:R-:W-:Y:S02]  /*0e00*/  SHF.L.U32 R0, R25, R12, RZ ;  /* 0x0000000c19007219 */ /* 0x000fe400000006ff */
[----:B------:R-:W-:Y:S01]  /*0e10*/  LOP3.LUT R5, R29, R10, RZ, 0xc0, !PT ;  /* 0x0000000a1d057212 */ /* 0x000fe200078ec0ff */
[----:B------:R-:W-:Y:S01]  /*0e20*/  IMAD.MOV R7, RZ, RZ, -R4 ;  /* 0x000000ffff077224 */ /* 0x000fe200078e0a04 */
[----:B------:R-:W-:Y:S02]  /*0e30*/  SEL R3, R3, R28, !P1 ;  /* 0x0000001c03037207 */ /* 0x000fe40004800000 */
[----:B------:R-:W-:Y:S01]  /*0e40*/  LOP3.LUT R6, R13, R6, RZ, 0xc0, !PT ;  /* 0x000000060d067212 */ /* 0x000fe200078ec0ff */
[----:B------:R-:W-:Y:S02]  /*0e50*/  IMAD R4, R0, R4, R5 ;  /* 0x0000000400047224 */ /* 0x000fe400078e0205 */
[----:B--2---:R-:W-:-:S02]  /*0e60*/  IMAD R0, R7, R26, R24 ;  /* 0x0000001a07007224 */ /* 0x004fc400078e0218 */
[----:B---3--:R-:W-:Y:S02]  /*0e70*/  IMAD R3, R4, R27, R3 ;  /* 0x0000001b04037224 */ /* 0x008fe400078e0203 */
[----:B------:R-:W-:Y:S02]  /*0e80*/  IMAD R98, R0, R15, R6 ;  /* 0x0000000f00627224 */ /* 0x000fe400078e0206 */
[----:B------:R-:W-:-:S03]  /*0e90*/  IMAD.MOV.U32 R4, RZ, RZ, 0x1 ;  /* 0x00000001ff047424 */ /* 0x000fc600078e00ff */
[----:B------:R-:W-:Y:S02]  /*0ea0*/  SEL R99, R98, R3, !P1 ;  /* 0x0000000362637207 */ /* 0x000fe40004800000 */
[----:B------:R-:W-:Y:S02]  /*0eb0*/  PRMT R0, R4, 0x7610, R0 ;  /* 0x0000761004007816 */ /* 0x000fe40000000000 */
[----:B------:R-:W-:-:S07]  /*0ec0*/  SEL R98, R3, R98, !P1 ;  /* 0x0000006203627207 */ /* 0x000fce0004800000 */
.L_x_8:
[----:B------:R-:W-:-:S08]  /*0ed0*/  NOP ;  /* 0x0000000000007918 */ /* 0x000fd00000000000 */
[----:B------:R-:W0:Y:S02]  /*0ee0*/  USETMAXREG.TRY_ALLOC.CTAPOOL UP0, 0xe8 ;  /* 0x000000e8000079c8 */ /* 0x000e240008000600 */
[----:B0-----:R-:W-:-:S13]  /*0ef0*/  PLOP3.LUT P0, PT, PT, PT, UP0, 0x80, 0x0 ;  /* 0x000000000000781c */ /* 0x001fda0003f0f008 */
[----:B------:R-:W-:Y:S05]  /*0f00*/  @!P0 BRA `(.L_x_8) ;  /* 0xfffffffc00f08947 */ /* 0x000fea000383ffff */
[----:B------:R-:W-:Y:S01]  /*0f10*/  ULDC.64 UR4, c[0x0][0x598] ;  /* 0x0001660000047ab9 */ /* 0x000fe20000000a00 */
[----:B------:R-:W-:Y:S01]  /*0f20*/  ULDC.64 UR36, c[0x0][0x208] ;  /* 0x0000820000247ab9 */ /* 0x000fe20000000a00 */
[----:B------:R-:W-:-:S04]  /*0f30*/  ISETP.NE.U32.AND P0, PT, RZ, UR4, PT ;  /* 0x00000004ff007c0c */ /* 0x000fc8000bf05070 */
[----:B------:R-:W-:-:S13]  /*0f40*/  ISETP.NE.AND.EX P0, PT, RZ, UR5, PT, P0 ;  /* 0x00000005ff007c0c */ /* 0x000fda000bf05300 */
[----:B------:R-:W-:Y:S05]  /*0f50*/  @!P0 BRA `(.L_x_11) ;  /* 0x00000000001c8947 */ /* 0x000fea0003800000 */
[----:B------:R-:W0:Y:S02]  /*0f60*/  LDC.64 R4, c[0x0][0x598] ;  /* 0x00016600ff047b82 */ /* 0x000e240000000a00 */
[----:B0-----:R-:W2:Y:S02]  /*0f70*/  LDG.E.64 R4, desc[UR36][R4.64] ;  /* 0x0000002404047981 */ /* 0x001ea4000c1e1b00 */
[----:B--2---:R-:W-:-:S04]  /*0f80*/  ISETP.NE.U32.AND P0, PT, R4, RZ, PT ;  /* 0x000000ff0400720c */ /* 0x004fc80003f05070 */
[----:B------:R-:W-:-:S13]  /*0f90*/  ISETP.NE.AND.EX P0, PT, R5, RZ, PT, P0 ;  /* 0x000000ff0500720c */ /* 0x000fda0003f05300 */
[----:B------:R-:W-:Y:S05]  /*0fa0*/  @!P0 BRA `(.L_x_11) ;  /* 0x0000000000088947 */ /* 0x000fea0003800000 */
[----:B------:R0:W5:Y:S01]  /*0fb0*/  LD.E R88, desc[UR36][R4.64] ;  /* 0x0000002404587980 */ /* 0x000162000c101900 */
[----:B------:R-:W-:Y:S05]  /*0fc0*/  BRA `(.L_x_12) ;  /* 0x0000000000247947 */ /* 0x000fea0003800000 */
.L_x_11:
[----:B------:R-:W-:Y:S02]  /*0fd0*/  ULDC.64 UR4, c[0x0][0x588] ;  /* 0x0001620000047ab9 */ /* 0x000fe40000000a00 */
[----:B------:R-:W-:-:S04]  /*0fe0*/  ISETP.NE.U32.AND P0, PT, RZ, UR4, PT ;  /* 0x00000004ff007c0c */ /* 0x000fc8000bf05070 */
[----:B------:R-:W-:-:S13]  /*0ff0*/  ISETP.NE.AND.EX P0, PT, RZ, UR5, PT, P0 ;  /* 0x00000005ff007c0c */ /* 0x000fda000bf05300 */
[----:B------:R-:W-:Y:S05]  /*1000*/  @!P0 BRA `(.L_x_13) ;  /* 0x00000000000c8947 */ /* 0x000fea0003800000 */
[----:B------:R-:W0:Y:S02]  /*1010*/  LDC.64 R88, c[0x0][0x588] ;  /* 0x00016200ff587b82 */ /* 0x000e240000000a00 */
[----:B0-----:R1:W5:Y:S01]  /*1020*/  LDG.E R88, desc[UR36][R88.64] ;  /* 0x0000002458587981 */ /* 0x001362000c1e1900 */
[----:B------:R-:W-:Y:S05]  /*1030*/  BRA `(.L_x_12) ;  /* 0x0000000000087947 */ /* 0x000fea0003800000 */
.L_x_13:
[----:B------:R-:W-:Y:S02]  /*1040*/  ULDC UR4, c[0x0][0x580] ;  /* 0x0001600000047ab9 */ /* 0x000fe40000000800 */
[----:B------:R-:W-:-:S07]  /*1050*/  IMAD.U32 R88, RZ, RZ, UR4 ;  /* 0x00000004ff587e24 */ /* 0x000fce000f8e00ff */
.L_x_12:
[----:B------:R-:W-:Y:S02]  /*1060*/  ULDC.64 UR4, c[0x0][0x5a0] ;  /* 0x0001680000047ab9 */ /* 0x000fe40000000a00 */
[----:B------:R-:W-:-:S04]  /*1070*/  ISETP.NE.U32.AND P0, PT, RZ, UR4, PT ;  /* 0x00000004ff007c0c */ /* 0x000fc8000bf05070 */
[----:B------:R-:W-:-:S13]  /*1080*/  ISETP.NE.AND.EX P0, PT, RZ, UR5, PT, P0 ;  /* 0x00000005ff007c0c */ /* 0x000fda000bf05300 */
[----:B------:R-:W-:Y:S05]  /*1090*/  @!P0 BRA `(.L_x_14) ;  /* 0x00000000001c8947 */ /* 0x000fea0003800000 */
[----:B0-----:R-:W0:Y:S02]  /*10a0*/  LDC.64 R4, c[0x0][0x5a0] ;  /* 0x00016800ff047b82 */ /* 0x001e240000000a00 */
[----:B0-----:R-:W2:Y:S02]  /*10b0*/  LDG.E.64 R4, desc[UR36][R4.64] ;  /* 0x0000002404047981 */ /* 0x001ea4000c1e1b00 */
[----:B--2---:R-:W-:-:S04]  /*10c0*/  ISETP.NE.U32.AND P0, PT, R4, RZ, PT ;  /* 0x000000ff0400720c */ /* 0x004fc80003f05070 */
[----:B------:R-:W-:-:S13]  /*10d0*/  ISETP.NE.AND.EX P0, PT, R5, RZ, PT, P0 ;  /* 0x000000ff0500720c */ /* 0x000fda0003f05300 */
[----:B------:R-:W-:Y:S05]  /*10e0*/  @!P0 BRA `(.L_x_14) ;  /* 0x0000000000088947 */ /* 0x000fea0003800000 */
[----:B------:R0:W5:Y:S01]  /*10f0*/  LD.E R95, desc[UR36][R4.64] ;  /* 0x00000024045f7980 */ /* 0x000162000c101900 */
[----:B------:R-:W-:Y:S05]  /*1100*/  BRA `(.L_x_15) ;  /* 0x0000000000247947 */ /* 0x000fea0003800000 */
.L_x_14:
[----:B------:R-:W-:Y:S02]  /*1110*/  ULDC.64 UR4, c[0x0][0x590] ;  /* 0x0001640000047ab9 */ /* 0x000fe40000000a00 */
[----:B------:R-:W-:-:S04]  /*1120*/  ISETP.NE.U32.AND P0, PT, RZ, UR4, PT ;  /* 0x00000004ff007c0c */ /* 0x000fc8000bf05070 */
[----:B------:R-:W-:-:S13]  /*1130*/  ISETP.NE.AND.EX P0, PT, RZ, UR5, PT, P0 ;  /* 0x00000005ff007c0c */ /* 0x000fda000bf05300 */
[----:B------:R-:W-:Y:S05]  /*1140*/  @!P0 BRA `(.L_x_16) ;  /* 0x00000000000c8947 */ /* 0x000fea0003800000 */
[----:B0-----:R-:W0:Y:S02]  /*1150*/  LDC.64 R4, c[0x0][0x590] ;  /* 0x00016400ff047b82 */ /* 0x001e240000000a00 */
[----:B0-----:R2:W5:Y:S01]  /*1160*/  LDG.E R95, desc[UR36][R4.64] ;  /* 0x00000024045f7981 */ /* 0x001562000c1e1900 */
[----:B------:R-:W-:Y:S05]  /*1170*/  BRA `(.L_x_15) ;  /* 0x0000000000087947 */ /* 0x000fea0003800000 */
.L_x_16:
[----:B------:R-:W-:Y:S02]  /*1180*/  ULDC UR4, c[0x0][0x584] ;  /* 0x0001610000047ab9 */ /* 0x000fe40000000800 */
[----:B------:R-:W-:-:S07]  /*1190*/  IMAD.U32 R95, RZ, RZ, UR4 ;  /* 0x00000004ff5f7e24 */ /* 0x000fce000f8e00ff */
.L_x_15:
[----:B------:R-:W-:-:S13]  /*11a0*/  LOP3.LUT P0, RZ, R0, 0xff, RZ, 0xc0, !PT ;  /* 0x000000ff00ff7812 */ /* 0x000fda000780c0ff */
[----:B------:R-:W-:Y:S05]  /*11b0*/  @!P0 EXIT ;  /* 0x000000000000894d */ /* 0x000fea0003800000 */
[----:B0-2---:R-:W0:Y:S01]  /*11c0*/  LDC.64 R4, c[0x0][0x5c8] ;  /* 0x00017200ff047b82 */ /* 0x005e220000000a00 */
[----:B------:R-:W-:Y:S01]  /*11d0*/  ULDC UR4, c[0x0][0x28c] ;  /* 0x0000a30000047ab9 */ /* 0x000fe20000000800 */
[----:B------:R-:W-:Y:S01]  /*11e0*/  UMOV UR38, URZ ;  /* 0x0000003f00267c82 */ /* 0x000fe20008000000 */
[----:B------:R-:W-:Y:S01]  /*11f0*/  UIADD3 UR4, UR4, 0x3f, URZ ;  /* 0x0000003f04047890 */ /* 0x000fe2000fffe03f */
[----:B------:R-:W-:-:S03]  /*1200*/  UMOV UR39, URZ ;  /* 0x0000003f00277c82 */ /* 0x000fc60008000000 */
[----:B------:R-:W-:-:S04]  /*1210*/  USHF.R.S32.HI UR5, URZ, 0x1f, UR4 ;  /* 0x0000001f3f057899 */ /* 0x000fc80008011404 */
[----:B------:R-:W-:-:S04]  /*1220*/  ULEA.HI UR5, UR5, UR4, URZ, 0x6 ;  /* 0x0000000405057291 */ /* 0x000fc8000f8f303f */
[----:B------:R-:W-:Y:S01]  /*1230*/  USHF.R.S32.HI UR40, URZ, 0x6, UR5 ;  /* 0x000000063f287899 */ /* 0x000fe20008011405 */
[C-C-:B0-----:R-:W-:Y:S01]  /*1240*/  SHF.L.U64.HI R94, R4.reuse, 0x7, R5.reuse ;  /* 0x00000007045e7819 */ /* 0x141fe20000010205 */
[C---:B------:R-:W-:Y:S01]  /*1250*/  IMAD.SHL.U32 R91, R4.reuse, 0x80, RZ ;  /* 0x00000080045b7824 */ /* 0x040fe200078e00ff */
[C-C-:B------:R-:W-:Y:S01]  /*1260*/  SHF.L.U64.HI R93, R4.reuse, 0x3, R5.reuse ;  /* 0x00000003045d7819 */ /* 0x140fe20000010205 */
[C---:B------:R-:W-:Y:S01]  /*1270*/  IMAD.SHL.U32 R90, R4.reuse, 0x8, RZ ;  /* 0x00000008045a7824 */ /* 0x040fe200078e00ff */
[C---:B------:R-:W-:Y:S01]  /*1280*/  SHF.L.U64.HI R92, R4.reuse, 0x8, R5 ;  /* 0x00000008045c7819 */ /* 0x040fe20000010205 */
[----:B-1----:R-:W-:-:S07]  /*1290*/  IMAD.SHL.U32 R89, R4, 0x100, RZ ;  /* 0x0000010004597824 */ /* 0x002fce00078e00ff */
.L_x_166:
[----:B------:R-:W-:Y:S01]  /*12a0*/  LOP3.LUT R0, R18, 0x80, RZ, 0xc0, !PT ;  /* 0x0000008012007812 */ /* 0x000fe200078ec0ff */
[----:B0-----:R-:W0:Y:S01]  /*12b0*/  S2UR UR7, SR_CgaCtaId ;  /* 0x00000000000779c3 */ /* 0x001e220000008800 */
[----:B------:R-:W-:Y:S02]  /*12c0*/  UMOV UR6, 0x400 ;  /* 0x0000040000067882 */ /* 0x000fe40000000000 */
[----:B------:R-:W-:-:S06]  /*12d0*/  SHF.R.U32.HI R0, RZ, 0x7, R0 ;  /* 0x00000007ff007819 */ /* 0x000fcc0000011600 */
[----:B------:R-:W1:Y:S01]  /*12e0*/  SHFL.IDX PT, R0, R0, RZ, 0x1f ;  /* 0x00001fff00007589 */ /* 0x000e6200000e0000 */
[----:B0-----:R-:W-:Y:S01]  /*12f0*/  ULEA UR6, UR7, UR6, 0x18 ;  /* 0x0000000607067291 */ /* 0x001fe2000f8ec03f */
[----:B-1----:R-:W-:-:S13]  /*1300*/  R2UR UR4, R0 ;  /* 0x00000000000472ca */ /* 0x002fda00000e0000 */
[----:B------:R-:W-:-:S04]  /*1310*/  ULEA.HI UR5, UR4, UR4, URZ, 0x1 ;  /* 0x0000000404057291 */ /* 0x000fc8000f8f083f */
[----:B------:R-:W-:-:S04]  /*1320*/  ULOP3.LUT UR5, UR5, 0xffffe, URZ, 0xc0, !UPT ;  /* 0x000ffffe05057892 */ /* 0x000fc8000f8ec03f */
[----:B------:R-:W-:-:S03]  /*1330*/  UIADD3 UR5, UR4, -UR5, URZ ;  /* 0x8000000504057290 */ /* 0x000fc6000fffe03f */
[----:B------:R-:W-:Y:S01]  /*1340*/  ULDC UR4, c[0x0][0x28c] ;  /* 0x0000a30000047ab9 */ /* 0x000fe20000000800 */
[----:B------:R-:W-:Y:S01]  /*1350*/  ULEA UR5, UR5, UR6, 0xc ;  /* 0x0000000605057291 */ /* 0x000fe2000f8e603f */
[----:B------:R-:W-:-:S03]  /*1360*/  ISETP.LT.AND P0, PT, RZ, UR4, PT ;  /* 0x00000004ff007c0c */ /* 0x000fc6000bf01270 */
[----:B------:R-:W-:-:S04]  /*1370*/  UIADD3 UR5, UR5, 0x180, URZ ;  /* 0x0000018005057890 */ /* 0x000fc8000fffe03f */
[----:B------:R-:W-:-:S04]  /*1380*/  USHF.R.U32.HI UR5, URZ, 0x4, UR5 ;  /* 0x000000043f057899 */ /* 0x000fc80008011605 */
[----:B------:R-:W-:Y:S02]  /*1390*/  ULOP3.LUT UR41, UR5, 0x3fff, URZ, 0xc0, !UPT ;  /* 0x00003fff05297892 */ /* 0x000fe4000f8ec03f */
[----:B--234-:R-:W-:Y:S10]  /*13a0*/  @P0 BRA `(.L_x_17) ;  /* 0x0000000000400947 */ /* 0x01cff40003800000 */
[----:B------:R-:W-:Y:S01]  /*13b0*/  MOV R0, 0x0 ;  /* 0x0000000000007802 */ /* 0x000fe20000000f00 */
[----:B------:R-:W-:Y:S01]  /*13c0*/  ULDC.64 UR4, c[0x4][0x68] ;  /* 0x01001a0000047ab9 */ /* 0x000fe20000000a00 */
[----:B------:R-:W-:Y:S01]  /*13d0*/  ULDC.64 UR6, c[0x4][0x8] ;  /* 0x0100020000067ab9 */ /* 0x000fe20000000a00 */
[----:B------:R-:W-:Y:S01]  /*13e0*/  IMAD.U32 R4, RZ, RZ, UR4 ;  /* 0x00000004ff047e24 */ /* 0x000fe2000f8e00ff */
[----:B------:R0:W1:Y:S01]  /*13f0*/  LDC.64 R14, c[0x4][R0] ;  /* 0x01000000000e7b82 */ /* 0x0000620000000a00 */
[----:B------:R-:W-:Y:S01]  /*1400*/  IMAD.U32 R5, RZ, RZ, UR5 ;  /* 0x00000005ff057e24 */ /* 0x000fe2000f8e00ff */
[----:B------:R-:W-:Y:S01]  /*1410*/  ULDC.64 UR4, c[0x4][0x70] ;  /* 0x01001c0000047ab9 */ /* 0x000fe20000000a00 */
[----:B------:R-:W-:Y:S02]  /*1420*/  IMAD.U32 R10, RZ, RZ, UR6 ;  /* 0x00000006ff0a7e24 */ /* 0x000fe4000f8e00ff */
[----:B------:R-:W-:Y:S02]  /*1430*/  IMAD.U32 R6, RZ, RZ, UR4 ;  /* 0x00000004ff067e24 */ /* 0x000fe4000f8e00ff */
[----:B------:R-:W-:-:S02]  /*1440*/  IMAD.U32 R7, RZ, RZ, UR5 ;  /* 0x00000005ff077e24 */ /* 0x000fc4000f8e00ff */
[----:B------:R-:W-:Y:S02]  /*1450*/  IMAD.U32 R11, RZ, RZ, UR7 ;  /* 0x00000007ff0b7e24 */ /* 0x000fe4000f8e00ff */
[----:B------:R-:W-:Y:S02]  /*1460*/  IMAD.MOV.U32 R8, RZ, RZ, 0x1e1 ;  /* 0x000001e1ff087424 */ /* 0x000fe400078e00ff */
[----:B------:R-:W-:Y:S02]  /*1470*/  IMAD.MOV.U32 R12, RZ, RZ, 0x1 ;  /* 0x00000001ff0c7424 */ /* 0x000fe400078e00ff */
[----:B0-----:R-:W-:-:S07]  /*1480*/  IMAD.MOV.U32 R13, RZ, RZ, RZ ;  /* 0x000000ffff0d7224 */ /* 0x001fce00078e00ff */
[----:B------:R-:W-:-:S07]  /*1490*/  LEPC R20, `(.L_x_17) ;  /* 0x000000001014794e */ /* 0x000fce0000000000 */
[----:B-1---5:R-:W-:Y:S05]  /*14a0*/  CALL.ABS.NOINC R14 ;  /* 0x000000000e007343 */ /* 0x022fea0003c00000 */
.L_x_17:
[----:B------:R-:W-:-:S04]  /*14b0*/  LOP3.LUT R0, R19, 0x1, RZ, 0xfc, !PT ;  /* 0x0000000113007812 */ /* 0x000fc800078efcff */
[----:B------:R-:W-:-:S13]  /*14c0*/  ISETP.NE.AND P0, PT, R0, 0x3, PT ;  /* 0x000000030000780c */ /* 0x000fda0003f05270 */
[----:B------:R-:W-:Y:S05]  /*14d0*/  @!P0 BRA `(.L_x_18) ;  /* 0x0000000000048947 */ /* 0x000fea0003800000 */
[----:B------:R-:W-:Y:S01]  /*14e0*/  BPT.TRAP 0x1 ;  /* 0x000000040000795c */ /* 0x000fe20000300000 */
.L_x_18:
[----:B------:R-:W0:Y:S01]  /*14f0*/  S2UR UR5, SR_CgaCtaId ;  /* 0x00000000000579c3 */ /* 0x000e220000008800 */
[----:B------:R-:W-:Y:S01]  /*1500*/  UMOV UR4, 0x400 ;  /* 0x0000040000047882 */ /* 0x000fe20000000000 */
[----:B------:R-:W-:Y:S02]  /*1510*/  IMAD.U32 R0, RZ, RZ, UR38 ;  /* 0x00000026ff007e24 */ /* 0x000fe4000f8e00ff */
[----:B------:R-:W-:-:S03]  /*1520*/  IMAD.U32 R3, RZ, RZ, UR39 ;  /* 0x00000027ff037e24 */ /* 0x000fc6000f8e00ff */
[----:B------:R-:W-:Y:S01]  /*1530*/  SHF.L.U32 R0, R0, 0x1f, RZ ;  /* 0x0000001f00007819 */ /* 0x000fe200000006ff */
[----:B0-----:R-:W-:-:S06]  /*1540*/  ULEA UR4, UR5, UR4, 0x18 ;  /* 0x0000000405047291 */ /* 0x001fcc000f8ec03f */
[----:B------:R-:W-:-:S04]  /*1550*/  IMAD.U32 R6, RZ, RZ, UR4 ;  /* 0x00000004ff067e24 */ /* 0x000fc8000f8e00ff */
[----:B------:R-:W-:-:S04]  /*1560*/  IMAD R3, R3, 0x8, R6 ;  /* 0x0000000803037824 */ /* 0x000fc800078e0206 */
[----:B------:R0:W1:Y:S01]  /*1570*/  SYNCS.PHASECHK.TRANS64.TRYWAIT P1, [R3+URZ], R0 ;  /* 0x00000000030075a7 */ /* 0x000062000802017f */
[----:B------:R-:W-:Y:S05]  /*1580*/  @!P0 BRA `(.L_x_19) ;  /* 0x0000000000048947 */ /* 0x000fea0003800000 */
[----:B------:R-:W-:Y:S01]  /*1590*/  BPT.TRAP 0x1 ;  /* 0x000000040000795c */ /* 0x000fe20000300000 */
.L_x_19:
[----:B-1----:R-:W-:Y:S05]  /*15a0*/  @P1 BRA `(.L_x_20) ;  /* 0x0000000000081947 */ /* 0x002fea0003800000 */
[----:B------:R-:W1:Y:S02]  /*15b0*/  SYNCS.PHASECHK.TRANS64.TRYWAIT P1, [R3+URZ], R0 ;  /* 0x00000000030075a7 */ /* 0x000e64000802017f */
[----:B-1----:R-:W-:Y:S05]  /*15c0*/  @!P1 BRA `(.L_x_21) ;  /* 0x0000006c00709947 */ /* 0x002fea0003800000 */
.L_x_20:
[----:B------:R-:W-:-:S04]  /*15d0*/  UISETP.LT.AND UP0, UPT, UR40, 0x1, UPT ;  /* 0x000000012800788c */ /* 0x000fc8000bf01270 */
[----:B------:R-:W-:-:S06]  /*15e0*/  USEL UR4, UR40, 0x1, UP0 ;  /* 0x0000000128047887 */ /* 0x000fcc0008000000 */
[----:B01----:R-:W-:Y:S01]  /*15f0*/  IMAD.U32 R0, RZ, RZ, UR4 ;  /* 0x00000004ff007e24 */ /* 0x003fe2000f8e00ff */
[----:B------:R-:W-:Y:S05]  /*1600*/  WARPSYNC.ALL ;  /* 0x0000000000007948 */ /* 0x000fea0003800000 */
[----:B------:R-:W-:-:S04]  /*1610*/  IADD3 R0, -R0, UR40, RZ ;  /* 0x0000002800007c10 */ /* 0x000fc8000fffe1ff */
[----:B------:R-:W-:Y:S02]  /*1620*/  ISETP.GE.AND P1, PT, R0, 0x1, PT ;  /* 0x000000010000780c */ /* 0x000fe40003f26270 */
[----:B------:R-:W-:Y:S01]  /*1630*/  R2UR UR4, R6 ;  /* 0x00000000060472ca */ /* 0x000fe200000e0000 */
[----:B------:R-:W-:Y:S01]  /*1640*/  WARPGROUP.ARRIVE ;  /* 0x00000000000079c5 */ /* 0x000fe20000000000 */
[----:B------:R-:W-:Y:S01]  /*1650*/  UMOV UR9, 0x80000020 ;  /* 0x8000002000097882 */ /* 0x000fe20000000000 */
[----:B------:R-:W-:-:S10]  /*1660*/  UMOV UR11, 0x80000020 ;  /* 0x80000020000b7882 */ /* 0x000fd40000000000 */
[----:B------:R-:W-:-:S04]  /*1670*/  UIADD3 UR4, UR4, 0x30180, URZ ;  /* 0x0003018004047890 */ /* 0x000fc8000fffe03f */
[----:B------:R-:W-:-:S04]  /*1680*/  USHF.R.U32.HI UR4, URZ, 0x4, UR4 ;  /* 0x000000043f047899 */ /* 0x000fc80008011604 */
[----:B------:R-:W-:Y:S02]  /*1690*/  ULOP3.LUT UR5, UR4, 0x3fff, URZ, 0xc0, !UPT ;  /* 0x00003fff04057892 */ /* 0x000fe4000f8ec03f */
[----:B------:R-:W-:Y:S02]  /*16a0*/  ULOP3.LUT UR4, UR41, 0x10000, URZ, 0xfc, !UPT ;  /* 0x0001000029047892 */ /* 0x000fe4000f8efc3f */
[----:B------:R-:W-:Y:S02]  /*16b0*/  ULOP3.LUT UR5, UR5, 0x10000, URZ, 0xfc, !UPT ;  /* 0x0001000005057892 */ /* 0x000fe4000f8efc3f */
[----:B------:R-:W-:Y:S02]  /*16c0*/  ULEA UR7, UR39, UR4, 0xb ;  /* 0x0000000427077291 */ /* 0x000fe4000f8e583f */
[----:B------:R-:W-:Y:S02]  /*16d0*/  ULEA UR6, UR39, UR5, 0x7 ;  /* 0x0000000527067291 */ /* 0x000fe4000f8e383f */
[----:B------:R-:W-:-:S02]  /*16e0*/  UIADD3 UR12, UR7, 0x200, URZ ;  /* 0x00000200070c7890 */ /* 0x000fc4000fffe03f */
[----:B------:R-:W-:Y:S02]  /*16f0*/  UIADD3 UR13, UR7, 0x400, URZ ;  /* 0x00000400070d7890 */ /* 0x000fe4000fffe03f */
[----:B------:R-:W-:Y:S01]  /*1700*/  UMOV UR8, UR7 ;  /* 0x0000000700087c82 */ /* 0x000fe20008000000 */
[----:B------:R-:W-:Y:S01]  /*1710*/  UMOV UR10, UR6 ;  /* 0x00000006000a7c82 */ /* 0x000fe20008000000 */
[----:B------:R-:W-:Y:S01]  /*1720*/  UIADD3 UR14, UR7, 0x600, URZ ;  /* 0x00000600070e7890 */ /* 0x000fe2000fffe03f */
[----:B------:R-:W-:Y:S01]  /*1730*/  IGMMA.64x32x32.S8.S8 R72, gdesc[UR8], RZ, !UPT, gsb0 ;  /* 0x01200000084879f1 */ /* 0x000fe2000c0410ff */
[----:B------:R-:W-:Y:S01]  /*1740*/  UMOV UR8, UR12 ;  /* 0x0000000c00087c82 */ /* 0x000fe20008000000 */
[----:B------:R-:W-:Y:S01]  /*1750*/  UMOV UR9, 0x80000020 ;  /* 0x8000002000097882 */ /* 0x000fe20000000000 */
[----:B------:R-:W-:Y:S01]  /*1760*/  UIADD3 UR12, UR7, 0x402, URZ ;  /* 0x00000402070c7890 */ /* 0x000fe2000fffe03f */
[----:B------:R-:W-:Y:S02]  /*1770*/  WARPGROUP.DEPBAR.LE gsb0, 0x0 ;  /* 0x00008000000079c5 */ /* 0x000fe40000010000 */
[----:B------:R-:W-:-:S06]  /*1780*/  WARPGROUP.ARRIVE ;  /* 0x00000000000079c5 */ /* 0x000fcc0000000000 */
[----:B------:R-:W-:Y:S01]  /*1790*/  IGMMA.64x32x32.S8.S8 R56, gdesc[UR8], RZ, !UPT, gsb0 ;  /* 0x01200000083879f1 */ /* 0x000fe2000c0410ff */
[----:B------:R-:W-:Y:S01]  /*17a0*/  UMOV UR8, UR13 ;  /* 0x0000000d00087c82 */ /* 0x000fe20008000000 */
[----:B------:R-:W-:Y:S01]  /*17b0*/  UMOV UR9, 0x80000020 ;  /* 0x8000002000097882 */ /* 0x000fe20000000000 */
        /* <DEDUP_REMOVED lines=8> */
[----:B------:R-:W-:Y:S02]  /*1840*/  UIADD3 UR8, UR7, 0x2, URZ ;  /* 0x0000000207087890 */ /* 0x000fe4000fffe03f */
[----:B------:R-:W-:Y:S01]  /*1850*/  UIADD3 UR10, UR6, 0x2, URZ ;  /* 0x00000002060a7890 */ /* 0x000fe2000fffe03f */
[----:B------:R-:W-:Y:S01]  /*1860*/  UMOV UR9, 0x80000020 ;  /* 0x8000002000097882 */ /* 0x000fe20000000000 */
[----:B------:R-:W-:Y:S01]  /*1870*/  UMOV UR11, 0x80000020 ;  /* 0x80000020000b7882 */ /* 0x000fe20000000000 */
[----:B------:R-:W-:Y:S02]  /*1880*/  UIADD3 UR6, UR7, 0x202, URZ ;  /* 0x0000020207067890 */ /* 0x000fe4000fffe03f */
[----:B------:R-:W-:Y:S01]  /*1890*/  UIADD3 UR7, UR7, 0x602, URZ ;  /* 0x0000060207077890 */ /* 0x000fe2000fffe03f */
[----:B------:R-:W-:Y:S02]  /*18a0*/  WARPGROUP.DEPBAR.LE gsb0, 0x0 ;  /* 0x00008000000079c5 */ /* 0x000fe40000010000 */
[----:B------:R-:W-:-:S06]  /*18b0*/  WARPGROUP.ARRIVE ;  /* 0x00000000000079c5 */ /* 0x000fcc0000000000 */
[----:B------:R-:W-:Y:S01]  /*18c0*/  IGMMA.64x32x32.S8.S8 R72, gdesc[UR8], R72, gsb0 ;  /* 0x01200000084879f1 */ /* 0x000fe20008041048 */
[----:B------:R-:W-:Y:S01]  /*18d0*/  UMOV UR8, UR6 ;  /* 0x0000000600087c82 */ /* 0x000fe20008000000 */
[----:B------:R-:W-:Y:S01]  /*18e0*/  UMOV UR9, 0x80000020 ;  /* 0x8000002000097882 */ /* 0x000fe20000000000 */
        /* <DEDUP_REMOVED lines=12> */
[----:B------:R-:W-:Y:S03]  /*19b0*/  IGMMA.64x32x32.S8.S8 R24, gdesc[UR8], R24, gsb0 ;  /* 0x01200000081879f1 */ /* 0x000fe60008041018 */
[----:B------:R-:W-:Y:S02]  /*19c0*/  WARPGROUP.DEPBAR.LE gsb0, 0x0 ;  /* 0x00008000000079c5 */ /* 0x000fe40000010000 */
[----:B------:R-:W-:Y:S05]  /*19d0*/  @!P1 BRA `(.L_x_22) ;  /* 0x00000004007c9947 */ /* 0x000fea0003800000 */
[----:B------:R-:W-:Y:S02]  /*19e0*/  UIADD3 UR6, UR39, 0x1, URZ ;  /* 0x0000000127067890 */ /* 0x000fe4000fffe03f */
[----:B------:R-:W-:Y:S02]  /*19f0*/  IMAD.U32 R3, RZ, RZ, UR39 ;  /* 0x00000027ff037e24 */ /* 0x000fe4000f8e00ff */
[----:B------:R-:W-:-:S04]  /*1a00*/  UISETP.NE.AND UP0, UPT, UR6, 0x6, UPT ;  /* 0x000000060600788c */ /* 0x000fc8000bf05270 */
[----:B------:R-:W-:Y:S02]  /*1a10*/  USEL UR7, URZ, 0x1, UP0 ;  /* 0x000000013f077887 */ /* 0x000fe40008000000 */
[----:B------:R-:W-:Y:S02]  /*1a20*/  USEL UR6, UR6, URZ, UP0 ;  /* 0x0000003f06067287 */ /* 0x000fe40008000000 */
[----:B------:R-:W-:-:S06]  /*1a30*/  ULOP3.LUT UR7, UR38, UR7, URZ, 0x3c, !UPT ;  /* 0x0000000726077292 */ /* 0x000fcc000f8e3c3f */
[----:B------:R-:W-:-:S07]  /*1a40*/  IMAD.U32 R7, RZ, RZ, UR7 ;  /* 0x00000007ff077e24 */ /* 0x000fce000f8e00ff */
.L_x_29:
[----:B------:R-:W-:Y:S05]  /*1a50*/  @!P0 BRA `(.L_x_23) ;  /* 0x0000000000048947 */ /* 0x000fea0003800000 */
[----:B------:R-:W-:Y:S01]  /*1a60*/  BPT.TRAP 0x1 ;  /* 0x000000040000795c */ /* 0x000fe20000300000 */
.L_x_23:
[----:B------:R-:W0:Y:S01]  /*1a70*/  S2UR UR8, SR_CgaCtaId ;  /* 0x00000000000879c3 */ /* 0x000e220000008800 */
[----:B------:R-:W-:Y:S01]  /*1a80*/  UMOV UR7, 0x400 ;  /* 0x0000040000077882 */ /* 0x000fe20000000000 */
[----:B------:R-:W-:Y:S01]  /*1a90*/  IMAD.U32 R5, RZ, RZ, UR6 ;  /* 0x00000006ff057e24 */ /* 0x000fe2000f8e00ff */
[----:B------:R-:W-:Y:S01]  /*1aa0*/  SHF.L.U32 R4, R7, 0x1f, RZ ;  /* 0x0000001f07047819 */ /* 0x000fe200000006ff */
[----:B0-----:R-:W-:-:S06]  /*1ab0*/  ULEA UR7, UR8, UR7, 0x18 ;  /* 0x0000000708077291 */ /* 0x001fcc000f8ec03f */
[----:B------:R-:W-:-:S04]  /*1ac0*/  IMAD.U32 R6, RZ, RZ, UR7 ;  /* 0x00000007ff067e24 */ /* 0x000fc8000f8e00ff */
[----:B------:R-:W-:-:S04]  /*1ad0*/  IMAD R5, R5, 0x8, R6 ;  /* 0x0000000805057824 */ /* 0x000fc800078e0206 */
[----:B------:R0:W1:Y:S01]  /*1ae0*/  SYNCS.PHASECHK.TRANS64.TRYWAIT P1, [R5+URZ], R4 ;  /* 0x00000004050075a7 */ /* 0x000062000802017f */
[----:B------:R-:W-:Y:S05]  /*1af0*/  @!P0 BRA `(.L_x_24) ;  /* 0x0000000000048947 */ /* 0x000fea0003800000 */
[----:B------:R-:W-:Y:S01]  /*1b00*/  BPT.TRAP 0x1 ;  /* 0x000000040000795c */ /* 0x000fe20000300000 */
.L_x_24:
[----:B-1----:R-:W-:Y:S05]  /*1b10*/  @P1 BRA `(.L_x_25) ;  /* 0x0000000000081947 */ /* 0x002fea0003800000 */
[----:B------:R-:W1:Y:S02]  /*1b20*/  SYNCS.PHASECHK.TRANS64.TRYWAIT P1, [R5+URZ], R4 ;  /* 0x00000004050075a7 */ /* 0x000e64000802017f */
[----:B-1----:R-:W-:Y:S05]  /*1b30*/  @!P1 BRA `(.L_x_26) ;  /* 0x0000006800289947 */ /* 0x002fea0003800000 */
.L_x_25:
[----:B------:R-:W-:Y:S01]  /*1b40*/  ULEA UR7, UR6, UR5, 0x7 ;  /* 0x0000000506077291 */ /* 0x000fe2000f8e383f */
[----:B------:R-:W-:Y:S01]  /*1b50*/  WARPGROUP.ARRIVE ;  /* 0x00000000000079c5 */ /* 0x000fe20000000000 */
[----:B------:R-:W-:Y:S01]  /*1b60*/  ULEA UR12, UR6, UR4, 0xb ;  /* 0x00000004060c7291 */ /* 0x000fe2000f8e583f */
[----:B------:R-:W-:Y:S01]  /*1b70*/  UMOV UR11, 0x80000020 ;  /* 0x80000020000b7882 */ /* 0x000fe20000000000 */
[----:B------:R-:W-:Y:S02]  /*1b80*/  UMOV UR9, 0x80000020 ;  /* 0x8000002000097882 */ /* 0x000fe40000000000 */
[----:B------:R-:W-:Y:S01]  /*1b90*/  UIADD3 UR13, UR12, 0x200, URZ ;  /* 0x000002000c0d7890 */ /* 0x000fe2000fffe03f */
[----:B------:R-:W-:Y:S02]  /*1ba0*/  UMOV UR10, UR7 ;  /* 0x00000007000a7c82 */ /* 0x000fe40008000000 */
[----:B------:R-:W-:Y:S01]  /*1bb0*/  UMOV UR8, UR12 ;  /* 0x0000000c00087c82 */ /* 0x000fe20008000000 */
[----:B------:R-:W-:Y:S01]  /*1bc0*/  UIADD3 UR14, UR12, 0x400, URZ ;  /* 0x000004000c0e7890 */ /* 0x000fe2000fffe03f */
[----:B------:R-:W-:Y:S01]  /*1bd0*/  IGMMA.64x32x32.S8.S8 R72, gdesc[UR8], R72, gsb0 ;  /* 0x01200000084879f1 */ /* 0x000fe20008041048 */
[----:B------:R-:W-:Y:S01]  /*1be0*/  UMOV UR9, 0x80000020 ;  /* 0x8000002000097882 */ /* 0x000fe20000000000 */
[----:B------:R-:W-:Y:S01]  /*1bf0*/  UMOV UR8, UR13 ;  /* 0x0000000d00087c82 */ /* 0x000fe20008000000 */
[----:B------:R-:W-:-:S02]  /*1c00*/  UIADD3 UR15, UR12, 0x600, URZ ;  /* 0x000006000c0f7890 */ /* 0x000fc4000fffe03f */
        /* <DEDUP_REMOVED lines=40> */
[----:B------:R-:W-:Y:S01]  /*1e90*/  BPT.TRAP 0x1 ;  /* 0x000000040000795c */ /* 0x000fe20000300000 */
.L_x_27:
[----:B------:R-:W-:-:S13]  /*1ea0*/  ISETP.NE.AND P1, PT, R23, RZ, PT ;  /* 0x000000ff1700720c */ /* 0x000fda0003f25270 */
[----:B01----:R-:W-:-:S04]  /*1eb0*/  @P1 IMAD R4, R3, 0x8, R6 ;  /* 0x0000000803041824 */ /* 0x003fc800078e0206 */
[----:B------:R-:W-:-:S05]  /*1ec0*/  @P1 VIADD R5, R4, 0x30 ;  /* 0x0000003004051836 */ /* 0x000fca0000000000 */
[----:B------:R-:W-:-:S04]  /*1ed0*/  @P1 PRMT R5, R22, 0x654, R5 ;  /* 0x0000065416051816 */ /* 0x000fc80000000005 */
[----:B------:R0:W-:Y:S01]  /*1ee0*/  @P1 SYNCS.ARRIVE.TRANS64.RED.A1T0 RZ, [R5+URZ], RZ ;  /* 0x000000ff05ff19a7 */ /* 0x0001e2000810043f */
[----:B------:R-:W-:-:S13]  /*1ef0*/  ISETP.GT.U32.AND P1, PT, R19, 0x1, PT ;  /* 0x000000011300780c */ /* 0x000fda0003f24070 */
[----:B0-----:R-:W-:Y:S05]  /*1f00*/  @P1 BRA `(.L_x_28) ;  /* 0x0000000000041947 */ /* 0x001fea0003800000 */
[----:B------:R-:W-:Y:S01]  /*1f10*/  BPT.TRAP 0x1 ;  /* 0x000000040000795c */ /* 0x000fe20000300000 */
.L_x_28:
[----:B------:R-:W-:Y:S01]  /*1f20*/  UIADD3 UR6, UR6, 0x1, URZ ;  /* 0x0000000106067890 */ /* 0x000fe2000fffe03f */
[C---:B------:R-:W-:Y:S01]  /*1f30*/  ISETP.GT.AND P2, PT, R0.reuse, 0x1, PT ;  /* 0x000000010000780c */ /* 0x040fe20003f44270 */
[----:B------:R-:W-:Y:S02]  /*1f40*/  VIADD R3, R3, 0x1 ;  /* 0x0000000103037836 */ /* 0x000fe40000000000 */
[----:B------:R-:W-:Y:S01]  /*1f50*/  UISETP.NE.AND UP0, UPT, UR6, 0x6, UPT ;  /* 0x000000060600788c */ /* 0x000fe2000bf05270 */
[----:B------:R-:W-:Y:S02]  /*1f60*/  VIADD R0, R0, 0xffffffff ;  /* 0xffffffff00007836 */ /* 0x000fe40000000000 */
[C---:B------:R-:W-:Y:S01]  /*1f70*/  ISETP.NE.AND P1, PT, R3.reuse, 0x6, PT ;  /* 0x000000060300780c */ /* 0x040fe20003f25270 */
[----:B------:R-:W-:Y:S02]  /*1f80*/  USEL UR7, URZ, 0x1, UP0 ;  /* 0x000000013f077887 */ /* 0x000fe40008000000 */
[----:B------:R-:W-:Y:S01]  /*1f90*/  USEL UR6, UR6, URZ, UP0 ;  /* 0x0000003f06067287 */ /* 0x000fe20008000000 */
[----:B------:R-:W-:-:S03]  /*1fa0*/  SEL R3, R3, RZ, P1 ;  /* 0x000000ff03037207 */ /* 0x000fc60000800000 */
[----:B------:R-:W-:Y:S01]  /*1fb0*/  LOP3.LUT R7, R7, UR7, RZ, 0x3c, !PT ;  /* 0x0000000707077c12 */ /* 0x000fe2000f8e3cff */
[----:B------:R-:W-:Y:S07]  /*1fc0*/  @P2 BRA `(.L_x_29) ;  /* 0xfffffff800a02947 */ /* 0x000fee000383ffff */
.L_x_22:
[----:B------:R-:W0:Y:S02]  /*1fd0*/  LDC R0, c[0x0][0x28c] ;  /* 0x0000a300ff007b82 */ /* 0x000e240000000800 */
[----:B0-----:R-:W-:-:S13]  /*1fe0*/  ISETP.GE.AND P1, PT, R0, 0x1, PT ;  /* 0x000000010000780c */ /* 0x001fda0003f26270 */
[----:B------:R-:W-:Y:S05]  /*1ff0*/  @!P1 BRA `(.L_x_30) ;  /* 0x0000000000509947 */ /* 0x000fea0003800000 */
[----:B------:R-:W-:Y:S05]  /*2000*/  @!P0 BRA `(.L_x_31) ;  /* 0x0000000000048947 */ /* 0x000fea0003800000 */
[----:B------:R-:W-:Y:S01]  /*2010*/  BPT.TRAP 0x1 ;  /* 0x000000040000795c */ /* 0x000fe20000300000 */
.L_x_31:
[----:B------:R-:W-:Y:S01]  /*2020*/  ISETP.NE.AND P0, PT, R23, RZ, PT ;  /* 0x000000ff1700720c */ /* 0x000fe20003f05270 */
[----:B------:R-:W-:Y:S01]  /*2030*/  BSSY B0, `(.L_x_32) ;  /* 0x000000e000007945 */ /* 0x000fe20003800000 */
[----:B------:R-:W-:-:S11]  /*2040*/  ISETP.GT.U32.AND P1, PT, R19, 0x1, PT ;  /* 0x000000011300780c */ /* 0x000fd60003f24070 */
[----:B------:R-:W-:Y:S05]  /*2050*/  @!P0 BRA `(.L_x_33) ;  /* 0x00000000002c8947 */ /* 0x000fea0003800000 */
[----:B------:R-:W-:-:S04]  /*2060*/  UISETP.LT.AND UP0, UPT, UR40, 0x1, UPT ;  /* 0x000000012800788c */ /* 0x000fc8000bf01270 */
[----:B------:R-:W-:-:S04]  /*2070*/  USEL UR6, UR40, 0x1, UP0 ;  /* 0x0000000128067887 */ /* 0x000fc80008000000 */
[----:B------:R-:W-:-:S04]  /*2080*/  UIADD3 UR6, UR39, UR40, -UR6 ;  /* 0x0000002827067290 */ /* 0x000fc8000fffe806 */
[----:B------:R-:W-:-:S04]  /*2090*/  UIMAD.WIDE.U32 UR4, UR6, -0x55555555, URZ ;  /* 0xaaaaaaab060478a5 */ /* 0x000fc8000f8e003f */
[----:B------:R-:W-:-:S04]  /*20a0*/  USHF.R.U32.HI UR4, URZ, 0x2, UR5 ;  /* 0x000000023f047899 */ /* 0x000fc80008011605 */
[----:B------:R-:W-:-:S06]  /*20b0*/  UIMAD UR6, UR4, -0x6, UR6 ;  /* 0xfffffffa040678a4 */ /* 0x000fcc000f8e0206 */
[----:B------:R-:W-:-:S04]  /*20c0*/  IMAD.U32 R3, RZ, RZ, UR6 ;  /* 0x00000006ff037e24 */ /* 0x000fc8000f8e00ff */
[----:B------:R-:W-:-:S04]  /*20d0*/  IMAD R0, R3, 0x8, R6 ;  /* 0x0000000803007824 */ /* 0x000fc800078e0206 */
[----:B------:R-:W-:-:S05]  /*20e0*/  VIADD R3, R0, 0x30 ;  /* 0x0000003000037836 */ /* 0x000fca0000000000 */
[----:B------:R-:W-:-:S04]  /*20f0*/  PRMT R3, R22, 0x654, R3 ;  /* 0x0000065416037816 */ /* 0x000fc80000000003 */
[----:B------:R0:W-:Y:S03]  /*2100*/  SYNCS.ARRIVE.TRANS64.RED.A1T0 RZ, [R3+URZ], RZ ;  /* 0x000000ff03ff79a7 */ /* 0x0001e6000810043f */
.L_x_33:
[----:B------:R-:W-:Y:S05]  /*2110*/  BSYNC B0 ;  /* 0x0000000000007941 */ /* 0x000fea0003800000 */
.L_x_32:
[----:B------:R-:W-:Y:S05]  /*2120*/  @P1 BRA `(.L_x_30) ;  /* 0x0000000000041947 */ /* 0x000fea0003800000 */
[----:B------:R-:W-:Y:S01]  /*2130*/  BPT.TRAP 0x1 ;  /* 0x000000040000795c */ /* 0x000fe20000300000 */
.L_x_30:
[----:B------:R-:W1:Y:S01]  /*2140*/  LDC R7, c[0x0][0x288] ;  /* 0x0000a200ff077b82 */ /* 0x000e620000000800 */
[--C-:B------:R-:W-:Y:S01]  /*2150*/  SHF.R.U32.HI R0, RZ, 0x2, R18.reuse ;  /* 0x00000002ff007819 */ /* 0x100fe20000011612 */
[----:B------:R-:W-:Y:S01]  /*2160*/  IMAD.SHL.U32 R99, R99, 0x20, RZ ;  /* 0x0000002063637824 */ /* 0x000fe200078e00ff */
[----:B------:R-:W-:Y:S01]  /*2170*/  SHF.R.U32.HI R5, RZ, 0x7, R18 ;  /* 0x00000007ff057819 */ /* 0x000fe20000011612 */
[----:B------:R-:W-:Y:S01]  /*2180*/  UIADD3 UR39, UR40, UR39, URZ ;  /* 0x0000002728277290 */ /* 0x000fe2000fffe03f */
[----:B0-----:R-:W-:Y:S01]  /*2190*/  LOP3.LUT R3, R0, 0x7, RZ, 0xc0, !PT ;  /* 0x0000000700037812 */ /* 0x001fe200078ec0ff */
[C---:B------:R-:W-:Y:S01]  /*21a0*/  IMAD.SHL.U32 R10, R18.reuse, 0x2, RZ ;  /* 0x00000002120a7824 */ /* 0x040fe200078e00ff */
[----:B------:R-:W-:Y:S01]  /*21b0*/  LOP3.LUT R0, R5, 0x1, RZ, 0xc0, !PT ;  /* 0x0000000105007812 */ /* 0x000fe200078ec0ff */
[----:B------:R-:W-:Y:S01]  /*21c0*/  UISETP.GT.U32.AND UP0, UPT, UR39, 0x5, UPT ;  /* 0x000000052700788c */ /* 0x000fe2000bf04070 */
[----:B------:R-:W-:Y:S01]  /*21d0*/  LOP3.LUT R4, R18, 0x60, RZ, 0xc0, !PT ;  /* 0x0000006012047812 */ /* 0x000fe200078ec0ff */
[----:B------:R-:W-:Y:S01]  /*21e0*/  ULDC UR7, c[0x0][0x284] ;  /* 0x0000a10000077ab9 */ /* 0x000fe20000000800 */
[----:B------:R-:W-:Y:S01]  /*21f0*/  UISETP.GE.U32.AND UP1, UPT, UR40, 0x6, UPT ;  /* 0x000000062800788c */ /* 0x000fe2000bf26070 */
[----:B------:R-:W-:Y:S01]  /*2200*/  IMAD.SHL.U32 R8, R0, 0x40, RZ ;  /* 0x0000004000087824 */ /* 0x000fe200078e00ff */
[----:B------:R-:W-:Y:S01]  /*2210*/  SHF.R.U32.HI R6, RZ, 0x1, R4 ;  /* 0x00000001ff067819 */ /* 0x000fe20000011604 */
[----:B------:R-:W-:Y:S01]  /*2220*/  UISETP.LT.U32.AND UP0, UPT, UR40, 0x6, UP0 ;  /* 0x000000062800788c */ /* 0x000fe20008701070 */
[----:B------:R-:W-:Y:S01]  /*2230*/  LOP3.LUT R4, R18, 0x3, RZ, 0xc0, !PT ;  /* 0x0000000312047812 */ /* 0x000fe200078ec0ff */
[----:B------:R-:W-:Y:S01]  /*2240*/  ULDC.64 UR8, c[0x0][0x5d0] ;  /* 0x0001740000087ab9 */ /* 0x000fe20000000a00 */
[--C-:B------:R-:W-:Y:S01]  /*2250*/  IADD3 R5, RZ, -R6, -R3.reuse ;  /* 0x80000006ff057210 */ /* 0x100fe20007ffe803 */
[----:B------:R-:W-:Y:S01]  /*2260*/  UIMAD.WIDE.U32 UR4, UR39, -0x55555555, URZ ;  /* 0xaaaaaaab270478a5 */ /* 0x000fe2000f8e003f */
[----:B------:R-:W-:Y:S01]  /*2270*/  LOP3.LUT R103, R8, 0x40, R3, 0xe2, !PT ;  /* 0x0000004008677812 */ /* 0x000fe200078ee203 */
[----:B------:R-:W-:Y:S01]  /*2280*/  IMAD.SHL.U32 R3, R98, 0x200, RZ ;  /* 0x0000020062037824 */ /* 0x000fe200078e00ff */
[----:B------:R-:W-:Y:S01]  /*2290*/  SHF.R.S32.HI R20, RZ, 0x1f, R97 ;  /* 0x0000001fff147819 */ /* 0x000fe20000011461 */
[----:B------:R-:W-:Y:S01]  /*22a0*/  USEL UR6, URZ, 0x1, !UP0 ;  /* 0x000000013f067887 */ /* 0x000fe2000c000000 */
[C---:B------:R-:W-:Y:S01]  /*22b0*/  LOP3.LUT R10, R99.reuse, 0x6, R10, 0xf8, !PT ;  /* 0x00000006630a7812 */ /* 0x040fe200078ef80a */
[----:B-1----:R-:W-:Y:S01]  /*22c0*/  IMAD R8, R4, -0x2, R7 ;  /* 0xfffffffe04087824 */ /* 0x002fe200078e0207 */
[----:B------:R-:W-:Y:S01]  /*22d0*/  ISETP.GE.AND P0, PT, R99, R7, PT ;  /* 0x000000076300720c */ /* 0x000fe20003f06270 */
[----:B------:R-:W-:Y:S01]  /*22e0*/  IMAD R4, R20, UR8, RZ ;  /* 0x0000000814047c24 */ /* 0x000fe2000f8e02ff */
[----:B------:R-:W-:Y:S01]  /*22f0*/  SHF.R.S32.HI R11, RZ, 0x1f, R10 ;  /* 0x0000001fff0b7819 */ /* 0x000fe2000001140a */
[----:B------:R-:W-:Y:S01]  /*2300*/  IMAD.WIDE R14, R98, 0x200, RZ ;  /* 0x00000200620e7825 */ /* 0x000fe200078e02ff */
[----:B------:R-:W-:Y:S01]  /*2310*/  ISETP.GE.OR P0, PT, R3, UR7, P0 ;  /* 0x0000000703007c0c */ /* 0x000fe20008706670 */
[----:B------:R-:W-:-:S02]  /*2320*/  USHF.R.U32.HI UR4, URZ, 0x2, UR5 ;  /* 0x000000023f047899 */ /* 0x000fc40008011605 */
[----:B------:R-:W-:Y:S01]  /*2330*/  IMAD R0, R0, -0x40, R5 ;  /* 0xffffffc000007824 */ /* 0x000fe200078e0205 */
[----:B------:R-:W-:Y:S01]  /*2340*/  ULOP3.LUT UR38, UR38, UR6, URZ, 0x3c, !UPT ;  /* 0x0000000626267292 */ /* 0x000fe2000f8e3c3f */
[C---:B------:R-:W-:Y:S01]  /*2350*/  IMAD R9, R97.reuse, UR9, R4 ;  /* 0x0000000961097c24 */ /* 0x040fe2000f8e0204 */
[----:B------:R-:W-:Y:S01]  /*2360*/  LOP3.LUT R103, R14, R103, R6, 0xfe, !PT ;  /* 0x000000670e677212 */ /* 0x000fe200078efe06 */
[----:B------:R-:W-:Y:S01]  /*2370*/  IMAD.WIDE.U32 R4, R97, UR8, R10 ;  /* 0x0000000861047c25 */ /* 0x000fe2000f8e000a */
[----:B------:R-:W-:Y:S01]  /*2380*/  UIMAD UR39, UR4, -0x6, UR39 ;  /* 0xfffffffa042778a4 */ /* 0x000fe2000f8e0227 */
[----:B------:R-:W-:Y:S01]  /*2390*/  IADD3 R6, -R3, UR7, R0 ;  /* 0x0000000703067c10 */ /* 0x000fe2000fffe100 */
[----:B------:R-:W-:Y:S01]  /*23a0*/  @UP1 ULOP3.LUT UR38, UR38, 0x1, UR4, 0x78, !UPT ;  /* 0x0000000126261892 */ /* 0x000fe2000f8e7804 */
[----:B------:R-:W-:Y:S02]  /*23b0*/  IMAD.IADD R3, R8, 0x1, -R99 ;  /* 0x0000000108037824 */ /* 0x000fe400078e0a63 */
[----:B------:R-:W-:-:S02]  /*23c0*/  IMAD.IADD R9, R5, 0x1, R9 ;  /* 0x0000000105097824 */ /* 0x000fc400078e0209 */
[----:B------:R-:W-:Y:S02]  /*23d0*/  IMAD.MOV.U32 R0, RZ, RZ, -0x1 ;  /* 0xffffffffff007424 */ /* 0x000fe400078e00ff */
[----:B------:R-:W-:Y:S01]  /*23e0*/  IMAD.MOV.U32 R8, RZ, RZ, R4 ;  /* 0x000000ffff087224 */ /* 0x000fe200078e0004 */
[----:B------:R-:W-:Y:S06]  /*23f0*/  @P0 BRA `(.L_x_34) ;  /* 0x0000004000800947 */ /* 0x000fec0003800000 */
[----:B------:R-:W0:Y:S01]  /*2400*/  LDC.64 R4, c[0x0][0x5c8] ;  /* 0x00017200ff047b82 */ /* 0x000e220000000a00 */
[----:B-----5:R-:W-:Y:S01]  /*2410*/  ISETP.NE.AND P0, PT, R95, RZ, PT ;  /* 0x000000ff5f00720c */ /* 0x020fe20003f05270 */
[----:B------:R-:W-:Y:S01]  /*2420*/  BSSY B0, `(.L_x_34) ;  /* 0x000041d000007945 */ /* 0x000fe20003800000 */
[-C--:B0-----:R-:W-:Y:S02]  /*2430*/  IMAD R12, R15, R4.reuse, RZ ;  /* 0x000000040f0c7224 */ /* 0x081fe400078e02ff */
[----:B------:R-:W-:-:S04]  /*2440*/  IMAD.WIDE.U32 R108, R103, R4, R8 ;  /* 0x00000004676c7225 */ /* 0x000fc800078e0008 */
[----:B------:R-:W-:-:S04]  /*2450*/  IMAD R7, R103, R5, R12 ;  /* 0x0000000567077224 */ /* 0x000fc800078e020c */
[----:B------:R-:W-:Y:S01]  /*2460*/  IMAD.IADD R110, R109, 0x1, R7 ;  /* 0x000000016d6e7824 */ /* 0x000fe200078e0207 */
[----:B------:R-:W-:Y:S06]  /*2470*/  @!P0 BRA `(.L_x_35) ;  /* 0x0000002c00ac8947 */ /* 0x000fec0003800000 */
[----:B------:R-:W0:Y:S01]  /*2480*/  LDC.64 R12, c[0x0][0x5b0] ;  /* 0x00016c00ff0c7b82 */ /* 0x000e220000000a00 */
[----:B------:R-:W-:Y:S01]  /*2490*/  ULDC.64 UR4, c[0x0][0x5b8] ;  /* 0x00016e0000047ab9 */ /* 0x000fe20000000a00 */
[----:B------:R-:W-:Y:S01]  /*24a0*/  ISETP.GE.AND P1, PT, R6, 0x1, PT ;  /* 0x000000010600780c */ /* 0x000fe20003f26270 */
[----:B------:R-:W-:Y:S01]  /*24b0*/  IMAD R20, R20, UR4, RZ ;  /* 0x0000000414147c24 */ /* 0x000fe2000f8e02ff */
[----:B------:R-:W-:Y:S01]  /*24c0*/  BSSY B1, `(.L_x_36) ;  /* 0x0000010000017945 */ /* 0x000fe20003800000 */
[----:B------:R-:W-:Y:S01]  /*24d0*/  IMAD.WIDE.U32 R10, R97, UR4, R10 ;  /* 0x00000004610a7c25 */ /* 0x000fe2000f8e000a */
[----:B------:R-:W-:Y:S02]  /*24e0*/  ISETP.LT.OR P5, PT, R3, 0x1, !P1 ;  /* 0x000000010300780c */ /* 0x000fe40004fa1670 */
[----:B------:R-:W1:Y:S01]  /*24f0*/  LDC.64 R8, c[0x0][0x5a8] ;  /* 0x00016a00ff087b82 */ /* 0x000e620000000a00 */
[----:B------:R-:W-:Y:S02]  /*2500*/  IMAD R21, R97, UR5, R20 ;  /* 0x0000000561157c24 */ /* 0x000fe4000f8e0214 */
[----:B------:R-:W-:-:S02]  /*2510*/  IMAD.MOV.U32 R20, RZ, RZ, R10 ;  /* 0x000000ffff147224 */ /* 0x000fc400078e000a */
[----:B------:R-:W-:Y:S02]  /*2520*/  IMAD.IADD R21, R11, 0x1, R21 ;  /* 0x000000010b157824 */ /* 0x000fe400078e0215 */
[-C--:B0-----:R-:W-:Y:S01]  /*2530*/  IMAD R98, R15, R12.reuse, RZ ;  /* 0x0000000c0f627224 */ /* 0x081fe200078e02ff */
[----:B------:R-:W-:Y:S01]  /*2540*/  SHF.L.U64.HI R99, R12, 0x3, R13 ;  /* 0x000000030c637819 */ /* 0x000fe2000001020d */
[----:B------:R-:W-:-:S04]  /*2550*/  IMAD.WIDE.U32 R100, R103, R12, R20 ;  /* 0x0000000c67647225 */ /* 0x000fc800078e0014 */
[----:B------:R-:W-:Y:S01]  /*2560*/  IMAD R97, R103, R13, R98 ;  /* 0x0000000d67617224 */ /* 0x000fe200078e0262 */
[----:B-1----:R-:W-:Y:S01]  /*2570*/  IADD3 R106, P0, R100, R8, RZ ;  /* 0x00000008646a7210 */ /* 0x002fe20007f1e0ff */
[----:B------:R-:W-:-:S03]  /*2580*/  IMAD.SHL.U32 R98, R12, 0x8, RZ ;  /* 0x000000080c627824 */ /* 0x000fc600078e00ff */
[----:B------:R-:W-:Y:S01]  /*2590*/  IADD3.X R107, R9, R101, R97, P0, !PT ;  /* 0x00000065096b7210 */ /* 0x000fe200007fe461 */
[----:B------:R-:W-:Y:S08]  /*25a0*/  @P5 BRA `(.L_x_37) ;  /* 0x0000000000045947 */ /* 0x000ff00003800000 */
[----:B------:R0:W5:Y:S02]  /*25b0*/  LDG.E.U8 R96, desc[UR36][R106.64] ;  /* 0x000000246a607981 */ /* 0x000164000c1e1100 */
.L_x_37:
[----:B------:R-:W-:Y:S05]  /*25c0*/  BSYNC B1 ;  /* 0x0000000000017941 */ /* 0x000fea0003800000 */
.L_x_36:
[----:B-----5:R-:W-:Y:S01]  /*25d0*/  LOP3.LUT R7, R96, 0xffff, RZ, 0xc0, !PT ;  /* 0x0000ffff60077812 */ /* 0x020fe200078ec0ff */
[----:B------:R-:W-:Y:S01]  /*25e0*/  IMAD.WIDE.U32 R104, R103, R12, R98 ;  /* 0x0000000c67687225 */ /* 0x000fe200078e0062 */
[----:B------:R-:W-:Y:S01]  /*25f0*/  ULDC.64 UR4, c[0x0][0x5c0] ;  /* 0x0001700000047ab9 */ /* 0x000fe20000000a00 */
[----:B------:R-:W-:Y:S01]  /*2600*/  ISETP.GE.AND P4, PT, R6, 0x9, PT ;  /* 0x000000090600780c */ /* 0x000fe20003f86270 */
[----:B------:R-:W-:Y:S01]  /*2610*/  BSSY B1, `(.L_x_38) ;  /* 0x0000011000017945 */ /* 0x000fe20003800000 */
[----:B------:R-:W-:Y:S01]  /*2620*/  PRMT R102, R7, 0x8880, RZ ;  /* 0x0000888007667816 */ /* 0x000fe200000000ff */
[----:B------:R-:W-:Y:S01]  /*2630*/  IMAD.IADD R7, R97, 0x1, R105 ;  /* 0x0000000161077824 */ /* 0x000fe200078e0269 */
[----:B------:R-:W-:Y:S02]  /*2640*/  IADD3 R104, P0, P2, R10, R8, R104 ;  /* 0x000000080a687210 */ /* 0x000fe40007a1e068 */
[----:B------:R-:W-:Y:S02]  /*2650*/  IADD3 R100, P3, R108, UR4, RZ ;  /* 0x000000046c647c10 */ /* 0x000fe4000ff7e0ff */
[----:B------:R-:W-:Y:S01]  /*2660*/  IADD3.X R105, R21, R9, R7, P0, P2 ;  /* 0x0000000915697210 */ /* 0x000fe200007e4407 */
[----:B------:R-:W-:Y:S01]  /*2670*/  IMAD R7, R102, R95, RZ ;  /* 0x0000005f66077224 */ /* 0x000fe200078e02ff */
[----:B------:R-:W-:-:S02]  /*2680*/  IADD3.X R101, R110, UR5, RZ, P3, !PT ;  /* 0x000000056e657c10 */ /* 0x000fc40009ffe4ff */
[C---:B------:R-:W-:Y:S01]  /*2690*/  ISETP.LT.OR P3, PT, R3.reuse, 0x2, !P1 ;  /* 0x000000020300780c */ /* 0x040fe20004f61670 */
[----:B------:R-:W-:Y:S01]  /*26a0*/  @!P5 IMAD R97, R72, R88, R7 ;  /* 0x000000584861d224 */ /* 0x000fe200078e0207 */
[C---:B------:R-:W-:Y:S02]  /*26b0*/  ISETP.LT.OR P0, PT, R3.reuse, 0x1, !P4 ;  /* 0x000000010300780c */ /* 0x040fe40006701670 */
[----:B------:R-:W-:Y:S02]  /*26c0*/  ISETP.LT.OR P2, PT, R3, 0x2, !P4 ;  /* 0x000000020300780c */ /* 0x000fe40006741670 */
[----:B------:R1:W-:Y:S07]  /*26d0*/  @!P5 STG.E.U8 desc[UR36][R100.64], R97 ;  /* 0x000000616400d986 */ /* 0x0003ee000c101124 */
[----:B------:R-:W-:Y:S05]  /*26e0*/  @P3 BRA `(.L_x_39) ;  /* 0x00000000000c3947 */ /* 0x000fea0003800000 */
[----:B------:R-:W2:Y:S02]  /*26f0*/  LDG.E.U8 R96, desc[UR36][R106.64+0x1] ;  /* 0x000001246a607981 */ /* 0x000ea4000c1e1100 */
[----:B--2---:R-:W-:-:S05]  /*2700*/  PRMT R72, R96, 0x8880, RZ ;  /* 0x0000888060487816 */ /* 0x004fca00000000ff */
[----:B------:R-:W-:-:S07]  /*2710*/  IMAD R7, R72, R95, RZ ;  /* 0x0000005f48077224 */ /* 0x000fce00078e02ff */
.L_x_39:
[----:B------:R-:W-:Y:S05]  /*2720*/  BSYNC B1 ;  /* 0x0000000000017941 */ /* 0x000fea0003800000 */
.L_x_38:
[----:B-1----:R-:W-:Y:S01]  /*2730*/  @!P3 IMAD R97, R73, R88, R7 ;  /* 0x000000584961b224 */ /* 0x002fe200078e0207 */
[----:B------:R-:W-:Y:S01]  /*2740*/  @!P0 IADD3 R72, P5, R100, R90, RZ ;  /* 0x0000005a64488210 */ /* 0x000fe20007fbe0ff */
[----:B------:R-:W-:Y:S03]  /*2750*/  BSSY B1, `(.L_x_40) ;  /* 0x0000007000017945 */ /* 0x000fe60003800000 */
[----:B------:R1:W-:Y:S01]  /*2760*/  @!P3 STG.E.U8 desc[UR36][R100.64+0x1], R97 ;  /* 0x000001616400b986 */ /* 0x0003e2000c101124 */
[----:B------:R-:W-:Y:S01]  /*2770*/  @!P0 IMAD.X R73, R101, 0x1, R93, P5 ;  /* 0x0000000165498824 */ /* 0x000fe200028e065d */
[----:B------:R-:W-:Y:S07]  /*2780*/  @P0 BRA `(.L_x_41) ;  /* 0x00000000000c0947 */ /* 0x000fee0003800000 */
[----:B------:R-:W2:Y:S02]  /*2790*/  LDG.E.U8 R96, desc[UR36][R104.64] ;  /* 0x0000002468607981 */ /* 0x000ea4000c1e1100 */
[----:B--2---:R-:W-:-:S05]  /*27a0*/  PRMT R102, R96, 0x8880, RZ ;  /* 0x0000888060667816 */ /* 0x004fca00000000ff */
[----:B------:R-:W-:-:S07]  /*27b0*/  IMAD R7, R102, R95, RZ ;  /* 0x0000005f66077224 */ /* 0x000fce00078e02ff */
.L_x_41:
[----:B------:R-:W-:Y:S05]  /*27c0*/  BSYNC B1 ;  /* 0x0000000000017941 */ /* 0x000fea0003800000 */
.L_x_40:
[----:B-1----:R-:W-:Y:S01]  /*27d0*/  @!P0 IMAD R97, R74, R88, R7 ;  /* 0x000000584a618224 */ /* 0x002fe200078e0207 */
[----:B------:R-:W-:Y:S01]  /*27e0*/  BSSY B1, `(.L_x_42) ;  /* 0x000000a000017945 */ /* 0x000fe20003800000 */
[C---:B------:R-:W-:Y:S02]  /*27f0*/  ISETP.LT.OR P3, PT, R3.reuse, 0x9, !P1 ;  /* 0x000000090300780c */ /* 0x040fe40004f61670 */
[----:B------:R-:W-:Y:S01]  /*2800*/  ISETP.LT.OR P5, PT, R3, 0x9, !P4 ;  /* 0x000000090300780c */ /* 0x000fe200067a1670 */
[----:B------:R1:W-:Y:S01]  /*2810*/  @!P0 STG.E.U8 desc[UR36][R72.64], R97 ;  /* 0x0000006148008986 */ /* 0x0003e2000c101124 */
[----:B------:R-:W-:-:S05]  /*2820*/  @!P2 IADD3 R108, P0, R100, R90, RZ ;  /* 0x0000005a646ca210 */ /* 0x000fca0007f1e0ff */
[----:B------:R-:W-:Y:S01]  /*2830*/  @!P2 IMAD.X R109, R101, 0x1, R93, P0 ;  /* 0x00000001656da824 */ /* 0x000fe200000e065d */
[----:B------:R-:W-:Y:S07]  /*2840*/  @P2 BRA `(.L_x_43) ;  /* 0x00000000000c2947 */ /* 0x000fee0003800000 */
[----:B------:R-:W1:Y:S02]  /*2850*/  LDG.E.U8 R96, desc[UR36][R104.64+0x1] ;  /* 0x0000012468607981 */ /* 0x000e64000c1e1100 */
[----:B-1----:R-:W-:-:S05]  /*2860*/  PRMT R72, R96, 0x8880, RZ ;  /* 0x0000888060487816 */ /* 0x002fca00000000ff */
[----:B------:R-:W-:-:S07]  /*2870*/  IMAD R7, R72, R95, RZ ;  /* 0x0000005f48077224 */ /* 0x000fce00078e02ff */
.L_x_43:
[----:B------:R-:W-:Y:S05]  /*2880*/  BSYNC B1 ;  /* 0x0000000000017941 */ /* 0x000fea0003800000 */
.L_x_42:
[----:B------:R-:W-:Y:S01]  /*2890*/  @!P2 IMAD R75, R75, R88, R7 ;  /* 0x000000584b4ba224 */ /* 0x000fe200078e0207 */
[----:B------:R-:W-:Y:S04]  /*28a0*/  BSSY B1, `(.L_x_44) ;  /* 0x0000006000017945 */ /* 0x000fe80003800000 */
[----:B------:R2:W-:Y:S01]  /*28b0*/  @!P2 STG.E.U8 desc[UR36][R108.64+0x1], R75 ;  /* 0x0000014b6c00a986 */ /* 0x0005e2000c101124 */
[----:B------:R-:W-:Y:S05]  /*28c0*/  @P3 BRA `(.L_x_45) ;  /* 0x00000000000c3947 */ /* 0x000fea0003800000 */
[----:B------:R-:W1:Y:S02]  /*28d0*/  LDG.E.U8 R96, desc[UR36][R106.64+0x8] ;  /* 0x000008246a607981 */ /* 0x000e64000c1e1100 */
[----:B-1----:R-:W-:-:S05]  /*28e0*/  PRMT R72, R96, 0x8880, RZ ;  /* 0x0000888060487816 */ /* 0x002fca00000000ff */
[----:B------:R-:W-:-:S07]  /*28f0*/  IMAD R7, R72, R95, RZ ;  /* 0x0000005f48077224 */ /* 0x000fce00078e02ff */
.L_x_45:
[----:B------:R-:W-:Y:S05]  /*2900*/  BSYNC B1 ;  /* 0x0000000000017941 */ /* 0x000fea0003800000 */
.L_x_44:
[C---:B------:R-:W-:Y:S01]  /*2910*/  ISETP.LT.OR P2, PT, R3.reuse, 0xa, !P1 ;  /* 0x0000000a0300780c */ /* 0x040fe20004f41670 */
[----:B-1----:R-:W-:Y:S01]  /*2920*/  @!P3 IMAD R97, R76, R88, R7 ;  /* 0x000000584c61b224 */ /* 0x002fe200078e0207 */
[----:B------:R-:W-:Y:S01]  /*2930*/  BSSY B1, `(.L_x_46) ;  /* 0x000000a000017945 */ /* 0x000fe20003800000 */
[----:B------:R-:W-:Y:S01]  /*2940*/  @!P3 IMAD.MOV.U32 R72, RZ, RZ, R100 ;  /* 0x000000ffff48b224 */ /* 0x000fe200078e0064 */
[----:B------:R-:W-:Y:S01]  /*2950*/  ISETP.LT.OR P0, PT, R3, 0xa, !P4 ;  /* 0x0000000a0300780c */ /* 0x000fe20006701670 */
[----:B------:R-:W-:-:S05]  /*2960*/  @!P3 IMAD.MOV.U32 R73, RZ, RZ, R101 ;  /* 0x000000ffff49b224 */ /* 0x000fca00078e0065 */
[----:B------:R1:W-:Y:S01]  /*2970*/  @!P3 STG.E.U8 desc[UR36][R72.64+0x8], R97 ;  /* 0x000008614800b986 */ /* 0x0003e2000c101124 */
[----:B------:R-:W-:Y:S02]  /*2980*/  @!P5 IADD3 R74, P3, R100, R90, RZ ;  /* 0x0000005a644ad210 */ /* 0x000fe40007f7e0ff */
[----:B------:R-:W-:Y:S11]  /*2990*/  @P2 BRA `(.L_x_47) ;  /* 0x00000000000c2947 */ /* 0x000ff60003800000 */
[----:B------:R-:W1:Y:S02]  /*29a0*/  LDG.E.U8 R96, desc[UR36][R106.64+0x9] ;  /* 0x000009246a607981 */ /* 0x000e64000c1e1100 */
[----:B-1----:R-:W-:-:S05]  /*29b0*/  PRMT R72, R96, 0x8880, RZ ;  /* 0x0000888060487816 */ /* 0x002fca00000000ff */
[----:B------:R-:W-:-:S07]  /*29c0*/  IMAD R7, R72, R95, RZ ;  /* 0x0000005f48077224 */ /* 0x000fce00078e02ff */
.L_x_47:
[----:B------:R-:W-:Y:S05]  /*29d0*/  BSYNC B1 ;  /* 0x0000000000017941 */ /* 0x000fea0003800000 */
.L_x_46:
[----:B------:R-:W-:Y:S01]  /*29e0*/  @!P2 IMAD R77, R77, R88, R7 ;  /* 0x000000584d4da224 */ /* 0x000fe200078e0207 */
[----:B------:R-:W-:Y:S01]  /*29f0*/  BSSY B1, `(.L_x_48) ;  /* 0x0000009000017945 */ /* 0x000fe20003800000 */
[----:B-1----:R-:W-:Y:S02]  /*2a00*/  @!P2 IMAD.MOV.U32 R72, RZ, RZ, R100 ;  /* 0x000000ffff48a224 */ /* 0x002fe400078e0064 */
[----:B------:R-:W-:Y:S02]  /*2a10*/  @!P2 IMAD.MOV.U32 R73, RZ, RZ, R101 ;  /* 0x000000ffff49a224 */ /* 0x000fe400078e0065 */
[----:B--2---:R-:W-:-:S03]  /*2a20*/  @!P5 IMAD.X R75, R101, 0x1, R93, P3 ;  /* 0x00000001654bd824 */ /* 0x004fc600018e065d */
[----:B------:R1:W-:Y:S01]  /*2a30*/  @!P2 STG.E.U8 desc[UR36][R72.64+0x9], R77 ;  /* 0x0000094d4800a986 */ /* 0x0003e2000c101124 */
[----:B------:R-:W-:Y:S05]  /*2a40*/  @P5 BRA `(.L_x_49) ;  /* 0x00000000000c5947 */ /* 0x000fea0003800000 */
[----:B------:R-:W1:Y:S02]  /*2a50*/  LDG.E.U8 R96, desc[UR36][R104.64+0x8] ;  /* 0x0000082468607981 */ /* 0x000e64000c1e1100 */
[----:B-1----:R-:W-:-:S05]  /*2a60*/  PRMT R72, R96, 0x8880, RZ ;  /* 0x0000888060487816 */ /* 0x002fca00000000ff */
[----:B------:R-:W-:-:S07]  /*2a70*/  IMAD R7, R72, R95, RZ ;  /* 0x0000005f48077224 */ /* 0x000fce00078e02ff */
.L_x_49:
[----:B------:R-:W-:Y:S05]  /*2a80*/  BSYNC B1 ;  /* 0x0000000000017941 */ /* 0x000fea0003800000 */
.L_x_48:
        /* <DEDUP_REMOVED lines=11> */
.L_x_51:
[----:B------:R-:W-:Y:S05]  /*2b40*/  BSYNC B1 ;  /* 0x0000000000017941 */ /* 0x000fea0003800000 */
.L_x_50:
[----:B------:R-:W-:Y:S01]  /*2b50*/  @!P0 IMAD R79, R79, R88, R7 ;  /* 0x000000584f4f8224 */ /* 0x000fe200078e0207 */
[----:B------:R-:W-:Y:S04]  /*2b60*/  BSSY B1, `(.L_x_52) ;  /* 0x0000006000017945 */ /* 0x000fe80003800000 */
[----:B------:R2:W-:Y:S01]  /*2b70*/  @!P0 STG.E.U8 desc[UR36][R72.64+0x9], R79 ;  /* 0x0000094f48008986 */ /* 0x0005e2000c101124 */
[----:B------:R-:W-:Y:S05]  /*2b80*/  @P2 BRA `(.L_x_53) ;  /* 0x00000000000c2947 */ /* 0x000fea0003800000 */
[----:B------:R-:W2:Y:S02]  /*2b90*/  LDG.E.U8 R96, desc[UR36][R106.64+0x10] ;  /* 0x000010246a607981 */ /* 0x000ea4000c1e1100 */
[----:B--2---:R-:W-:-:S05]  /*2ba0*/  PRMT R72, R96, 0x8880, RZ ;  /* 0x0000888060487816 */ /* 0x004fca00000000ff */
[----:B------:R-:W-:-:S07]  /*2bb0*/  IMAD R7, R72, R95, RZ ;  /* 0x0000005f48077224 */ /* 0x000fce00078e02ff */
.L_x_53:
[----:B------:R-:W-:Y:S05]  /*2bc0*/  BSYNC B1 ;  /* 0x0000000000017941 */ /* 0x000fea0003800000 */
.L_x_52:
[C---:B------:R-:W-:Y:S01]  /*2bd0*/  ISETP.LT.OR P0, PT, R3.reuse, 0x12, !P1 ;  /* 0x000000120300780c */ /* 0x040fe20004f01670 */
[----:B-1----:R-:W-:Y:S01]  /*2be0*/  @!P2 IMAD R77, R80, R88, R7 ;  /* 0x00000058504da224 */ /* 0x002fe200078e0207 */
[----:B------:R-:W-:Y:S01]  /*2bf0*/  BSSY B1, `(.L_x_54) ;  /* 0x000000a000017945 */ /* 0x000fe20003800000 */
[----:B--2---:R-:W-:Y:S01]  /*2c00*/  @!P2 IMAD.MOV.U32 R72, RZ, RZ, R100 ;  /* 0x000000ffff48a224 */ /* 0x004fe200078e0064 */
        /* <DEDUP_REMOVED lines=8> */
.L_x_55:
[----:B------:R-:W-:Y:S05]  /*2c90*/  BSYNC B1 ;  /* 0x0000000000017941 */ /* 0x000fea0003800000 */
.L_x_54:
[----:B------:R-:W-:Y:S01]  /*2ca0*/  @!P0 IMAD R81, R81, R88, R7 ;  /* 0x0000005851518224 */ /* 0x000fe200078e0207 */
[----:B------:R-:W-:Y:S01]  /*2cb0*/  BSSY B1, `(.L_x_56) ;  /* 0x0000009000017945 */ /* 0x000fe20003800000 */
[----:B-1----:R-:W-:Y:S02]  /*2cc0*/  @!P0 IMAD.MOV.U32 R72, RZ, RZ, R100 ;  /* 0x000000ffff488224 */ /* 0x002fe400078e0064 */
[----:B------:R-:W-:Y:S02]  /*2cd0*/  @!P0 IMAD.MOV.U32 R73, RZ, RZ, R101 ;  /* 0x000000ffff498224 */ /* 0x000fe400078e0065 */
[----:B------:R-:W-:-:S03]  /*2ce0*/  @!P3 IMAD.X R75, R101, 0x1, R93, P2 ;  /* 0x00000001654bb824 */ /* 0x000fc600010e065d */
[----:B------:R1:W-:Y:S01]  /*2cf0*/  @!P0 STG.E.U8 desc[UR36][R72.64+0x11], R81 ;  /* 0x0000115148008986 */ /* 0x0003e2000c101124 */
[----:B------:R-:W-:Y:S05]  /*2d00*/  @P3 BRA `(.L_x_57) ;  /* 0x00000000000c3947 */ /* 0x000fea0003800000 */
[----:B------:R-:W1:Y:S02]  /*2d10*/  LDG.E.U8 R96, desc[UR36][R104.64+0x10] ;  /* 0x0000102468607981 */ /* 0x000e64000c1e1100 */
[----:B-1----:R-:W-:-:S05]  /*2d20*/  PRMT R72, R96, 0x8880, RZ ;  /* 0x0000888060487816 */ /* 0x002fca00000000ff */
[----:B------:R-:W-:-:S07]  /*2d30*/  IMAD R7, R72, R95, RZ ;  /* 0x0000005f48077224 */ /* 0x000fce00078e02ff */
.L_x_57:
[----:B------:R-:W-:Y:S05]  /*2d40*/  BSYNC B1 ;  /* 0x0000000000017941 */ /* 0x000fea0003800000 */
.L_x_56:
[----:B------:R-:W-:Y:S01]  /*2d50*/  @!P3 IMAD R77, R82, R88, R7 ;  /* 0x00000058524db224 */ /* 0x000fe200078e0207 */
[----:B-1----:R-:W-:Y:S01]  /*2d60*/  @!P5 IADD3 R72, P2, R100, R90, RZ ;  /* 0x0000005a6448d210 */ /* 0x002fe20007f5e0ff */
[----:B------:R-:W-:Y:S01]  /*2d70*/  BSSY B1, `(.L_x_58) ;  /* 0x000000b000017945 */ /* 0x000fe20003800000 */
[----:B------:R-:W-:Y:S02]  /*2d80*/  ISETP.GE.AND P0, PT, R6, 0x89, PT ;  /* 0x000000890600780c */ /* 0x000fe40003f06270 */
[----:B------:R1:W-:Y:S01]  /*2d90*/  @!P3 STG.E.U8 desc[UR36][R74.64+0x10], R77 ;  /* 0x0000104d4a00b986 */ /* 0x0003e2000c101124 */
[----:B------:R-:W-:Y:S01]  /*2da0*/  ISETP.LT.OR P3, PT, R3, 0x19, !P1 ;  /* 0x000000190300780c */ /* 0x000fe20004f61670 */
[----:B------:R-:W-:Y:S01]  /*2db0*/  @!P5 IMAD.X R73, R101, 0x1, R93, P2 ;  /* 0x000000016549d824 */ /* 0x000fe200010e065d */
[C---:B------:R-:W-:Y:S02]  /*2dc0*/  ISETP.LT.OR P1, PT, R3.reuse, 0x1a, !P1 ;  /* 0x0000001a0300780c */ /* 0x040fe40004f21670 */
[----:B------:R-:W-:Y:S01]  /*2dd0*/  ISETP.LT.OR P2, PT, R3, 0x19, !P4 ;  /* 0x000000190300780c */ /* 0x000fe20006741670 */
[----:B------:R-:W-:-:S12]  /*2de0*/  @P5 BRA `(.L_x_59) ;  /* 0x00000000000c5947 */ /* 0x000fd80003800000 */
[----:B------:R-:W1:Y:S02]  /*2df0*/  LDG.E.U8 R96, desc[UR36][R104.64+0x11] ;  /* 0x0000112468607981 */ /* 0x000e64000c1e1100 */
[----:B-1----:R-:W-:-:S05]  /*2e00*/  PRMT R74, R96, 0x8880, RZ ;  /* 0x00008880604a7816 */ /* 0x002fca00000000ff */
[----:B------:R-:W-:-:S07]  /*2e10*/  IMAD R7, R74, R95, RZ ;  /* 0x0000005f4a077224 */ /* 0x000fce00078e02ff */
.L_x_59:
[----:B------:R-:W-:Y:S05]  /*2e20*/  BSYNC B1 ;  /* 0x0000000000017941 */ /* 0x000fea0003800000 */
.L_x_58:
[----:B------:R-:W-:Y:S01]  /*2e30*/  @!P5 IMAD R83, R83, R88, R7 ;  /* 0x000000585353d224 */ /* 0x000fe200078e0207 */
[----:B------:R-:W-:Y:S04]  /*2e40*/  BSSY B1, `(.L_x_60) ;  /* 0x0000006000017945 */ /* 0x000fe80003800000 */
[----:B------:R2:W-:Y:S01]  /*2e50*/  @!P5 STG.E.U8 desc[UR36][R72.64+0x11], R83 ;  /* 0x000011534800d986 */ /* 0x0005e2000c101124 */
[----:B------:R-:W-:Y:S05]  /*2e60*/  @P3 BRA `(.L_x_61) ;  /* 0x00000000000c3947 */ /* 0x000fea0003800000 */
[----:B------:R-:W2:Y:S02]  /*2e70*/  LDG.E.U8 R96, desc[UR36][R106.64+0x18] ;  /* 0x000018246a607981 */ /* 0x000ea4000c1e1100 */
[----:B--2---:R-:W-:-:S05]  /*2e80*/  PRMT R72, R96, 0x8880, RZ ;  /* 0x0000888060487816 */ /* 0x004fca00000000ff */
[----:B------:R-:W-:-:S07]  /*2e90*/  IMAD R7, R72, R95, RZ ;  /* 0x0000005f48077224 */ /* 0x000fce00078e02ff */
.L_x_61:
[----:B------:R-:W-:Y:S05]  /*2ea0*/  BSYNC B1 ;  /* 0x0000000000017941 */ /* 0x000fea0003800000 */
.L_x_60:
[----:B-1----:R-:W-:Y:S01]  /*2eb0*/  @!P3 IMAD R75, R84, R88, R7 ;  /* 0x00000058544bb224 */ /* 0x002fe200078e0207 */
[----:B------:R-:W-:Y:S01]  /*2ec0*/  BSSY B1, `(.L_x_62) ;  /* 0x0000008000017945 */ /* 0x000fe20003800000 */
[----:B--2---:R-:W-:Y:S02]  /*2ed0*/  @!P3 IMAD.MOV.U32 R72, RZ, RZ, R100 ;  /* 0x000000ffff48b224 */ /* 0x004fe400078e0064 */
[----:B------:R-:W-:-:S05]  /*2ee0*/  @!P3 IMAD.MOV.U32 R73, RZ, RZ, R101 ;  /* 0x000000ffff49b224 */ /* 0x000fca00078e0065 */
[----:B------:R1:W-:Y:S01]  /*2ef0*/  @!P3 STG.E.U8 desc[UR36][R72.64+0x18], R75 ;  /* 0x0000184b4800b986 */ /* 0x0003e2000c101124 */
[----:B------:R-:W-:Y:S05]  /*2f00*/  @P1 BRA `(.L_x_63) ;  /* 0x00000000000c1947 */ /* 0x000fea0003800000 */
[----:B------:R-:W1:Y:S02]  /*2f10*/  LDG.E.U8 R96, desc[UR36][R106.64+0x19] ;  /* 0x000019246a607981 */ /* 0x000e64000c1e1100 */
[----:B-1----:R-:W-:-:S05]  /*2f20*/  PRMT R72, R96, 0x8880, RZ ;  /* 0x0000888060487816 */ /* 0x002fca00000000ff */
[----:B------:R-:W-:-:S07]  /*2f30*/  IMAD R7, R72, R95, RZ ;  /* 0x0000005f48077224 */ /* 0x000fce00078e02ff */
.L_x_63:
[----:B------:R-:W-:Y:S05]  /*2f40*/  BSYNC B1 ;  /* 0x0000000000017941 */ /* 0x000fea0003800000 */
.L_x_62:
[----:B------:R-:W-:Y:S01]  /*2f50*/  @!P1 IMAD R85, R85, R88, R7 ;  /* 0x0000005855559224 */ /* 0x000fe200078e0207 */
[----:B------:R-:W-:Y:S01]  /*2f60*/  @!P2 IADD3 R74, P5, R100, R90, RZ ;  /* 0x0000005a644aa210 */ /* 0x000fe20007fbe0ff */
[----:B-1----:R-:W-:Y:S01]  /*2f70*/  @!P1 IMAD.MOV.U32 R72, RZ, RZ, R100 ;  /* 0x000000ffff489224 */ /* 0x002fe200078e0064 */
[----:B------:R-:W-:Y:S01]  /*2f80*/  BSSY B1, `(.L_x_64) ;  /* 0x000000a000017945 */ /* 0x000fe20003800000 */
[----:B------:R-:W-:Y:S01]  /*2f90*/  @!P1 IMAD.MOV.U32 R73, RZ, RZ, R101 ;  /* 0x000000ffff499224 */ /* 0x000fe200078e0065 */
[----:B------:R-:W-:Y:S01]  /*2fa0*/  IADD3 R79, P3, R103, 0x80, RZ ;  /* 0x00000080674f7810 */ /* 0x000fe20007f7e0ff */
[----:B------:R-:W-:Y:S01]  /*2fb0*/  @!P2 IMAD.X R75, R101, 0x1, R93, P5 ;  /* 0x00000001654ba824 */ /* 0x000fe200028e065d */
[----:B------:R-:W-:Y:S02]  /*2fc0*/  ISETP.LT.OR P4, PT, R3, 0x1a, !P4 ;  /* 0x0000001a0300780c */ /* 0x000fe40006781670 */
[----:B------:R1:W-:Y:S01]  /*2fd0*/  @!P1 STG.E.U8 desc[UR36][R72.64+0x19], R85 ;  /* 0x0000195548009986 */ /* 0x0003e2000c101124 */
[----:B------:R-:W-:Y:S10]  /*2fe0*/  @P2 BRA `(.L_x_65) ;  /* 0x00000000000c2947 */ /* 0x000ff40003800000 */
[----:B------:R-:W1:Y:S02]  /*2ff0*/  LDG.E.U8 R96, desc[UR36][R104.64+0x18] ;  /* 0x0000182468607981 */ /* 0x000e64000c1e1100 */
[----:B-1----:R-:W-:-:S05]  /*3000*/  PRMT R72, R96, 0x8880, RZ ;  /* 0x0000888060487816 */ /* 0x002fca00000000ff */
[----:B------:R-:W-:-:S07]  /*3010*/  IMAD R7, R72, R95, RZ ;  /* 0x0000005f48077224 */ /* 0x000fce00078e02ff */
.L_x_65:
[----:B------:R-:W-:Y:S05]  /*3020*/  BSYNC B1 ;  /* 0x0000000000017941 */ /* 0x000fea0003800000 */
.L_x_64:
[----:B-1----:R-:W-:Y:S01]  /*3030*/  @!P2 IMAD R73, R86, R88, R7 ;  /* 0x000000585649a224 */ /* 0x002fe200078e0207 */
[----:B------:R-:W-:Y:S01]  /*3040*/  BSSY B1, `(.L_x_66) ;  /* 0x0000007000017945 */ /* 0x000fe20003800000 */
[----:B------:R-:W-:-:S03]  /*3050*/  IMAD.X R77, RZ, RZ, R15, P3 ;  /* 0x000000ffff4d7224 */ /* 0x000fc600018e060f */
[----:B------:R1:W-:Y:S01]  /*3060*/  @!P2 STG.E.U8 desc[UR36][R74.64+0x18], R73 ;  /* 0x000018494a00a986 */ /* 0x0003e2000c101124 */
[----:B------:R-:W-:Y:S05]  /*3070*/  @P4 BRA `(.L_x_67) ;  /* 0x00000000000c4947 */ /* 0x000fea0003800000 */
[----:B------:R-:W2:Y:S02]  /*3080*/  LDG.E.U8 R96, desc[UR36][R104.64+0x19] ;  /* 0x0000192468607981 */ /* 0x000ea4000c1e1100 */
[----:B--2---:R-:W-:-:S05]  /*3090*/  PRMT R72, R96, 0x8880, RZ ;  /* 0x0000888060487816 */ /* 0x004fca00000000ff */
[----:B------:R-:W-:-:S07]  /*30a0*/  IMAD R7, R72, R95, RZ ;  /* 0x0000005f48077224 */ /* 0x000fce00078e02ff */
.L_x_67:
[----:B------:R-:W-:Y:S05]  /*30b0*/  BSYNC B1 ;  /* 0x0000000000017941 */ /* 0x000fea0003800000 */
.L_x_66:
[----:B------:R-:W-:Y:S01]  /*30c0*/  @!P4 IADD3 R80, P2, R100, R90, RZ ;  /* 0x0000005a6450c210 */ /* 0x000fe20007f5e0ff */
[-C--:B-1----:R-:W-:Y:S01]  /*30d0*/  IMAD R74, R77, R12.reuse, RZ ;  /* 0x0000000c4d4a7224 */ /* 0x082fe200078e02ff */
[----:B------:R-:W-:Y:S01]  /*30e0*/  ISETP.LT.OR P1, PT, R3, 0xa, !P0 ;  /* 0x0000000a0300780c */ /* 0x000fe20004721670 */
[----:B------:R-:W-:Y:S01]  /*30f0*/  IMAD.WIDE.U32 R72, R79, R12, R20 ;  /* 0x0000000c4f487225 */ /* 0x000fe200078e0014 */
[----:B------:R-:W-:Y:S03]  /*3100*/  BSSY B1, `(.L_x_68) ;  /* 0x000001b000017945 */ /* 0x000fe60003800000 */
[----:B------:R-:W-:Y:S01]  /*3110*/  @!P4 IMAD R87, R87, R88, R7 ;  /* 0x000000585757c224 */ /* 0x000fe200078e0207 */
[----:B------:R-:W-:Y:S01]  /*3120*/  IADD3 R78, P3, R72, R8, RZ ;  /* 0x00000008484e7210 */ /* 0x000fe20007f7e0ff */
[----:B------:R-:W-:Y:S01]  /*3130*/  @!P4 IMAD.X R81, R101, 0x1, R93, P2 ;  /* 0x000000016551c824 */ /* 0x000fe200010e065d */
[----:B------:R-:W-:Y:S01]  /*3140*/  ISETP.LT.OR P2, PT, R3, 0x11, !P0 ;  /* 0x000000110300780c */ /* 0x000fe20004741670 */
[----:B------:R-:W-:-:S02]  /*3150*/  IMAD R77, R79, R13, R74 ;  /* 0x0000000d4f4d7224 */ /* 0x000fc400078e024a */
[----:B------:R-:W-:Y:S01]  /*3160*/  IMAD.WIDE.U32 R74, R79, R12, R98 ;  /* 0x0000000c4f4a7225 */ /* 0x000fe200078e0062 */
[----:B------:R1:W-:Y:S02]  /*3170*/  @!P4 STG.E.U8 desc[UR36][R80.64+0x19], R87 ;  /* 0x000019575000c986 */ /* 0x0003e4000c101124 */
[----:B------:R-:W-:Y:S01]  /*3180*/  IADD3.X R79, R9, R73, R77, P3, !PT ;  /* 0x00000049094f7210 */ /* 0x000fe20001ffe44d */
[----:B------:R-:W-:Y:S01]  /*3190*/  IMAD.IADD R75, R77, 0x1, R75 ;  /* 0x000000014d4b7824 */ /* 0x000fe200078e024b */
[----:B------:R-:W-:Y:S02]  /*31a0*/  IADD3 R72, P4, P5, R10, R8, R74 ;  /* 0x000000080a487210 */ /* 0x000fe40007d9e04a */
[----:B------:R-:W-:Y:S02]  /*31b0*/  ISETP.LT.OR P3, PT, R3, 0x12, !P0 ;  /* 0x000000120300780c */ /* 0x000fe40004761670 */
[----:B------:R-:W-:Y:S02]  /*31c0*/  IADD3.X R73, R21, R9, R75, P4, P5 ;  /* 0x0000000915497210 */ /* 0x000fe400027ea44b */
[----:B------:R-:W-:-:S04]  /*31d0*/  @!P1 IADD3 R76, P4, P5, R90, R100, R91 ;  /* 0x000000645a4c9210 */ /* 0x000fc80007d9e05b */
[----:B------:R-:W-:Y:S02]  /*31e0*/  @!P1 IADD3.X R77, R93, R101, R94, P4, P5 ;  /* 0x000000655d4d9210 */ /* 0x000fe400027ea45e */
[----:B------:R-:W-:-:S04]  /*31f0*/  @!P2 IADD3 R82, P4, P5, R90, R100, R91 ;  /* 0x000000645a52a210 */ /* 0x000fc80007d9e05b */
[----:B------:R-:W-:Y:S02]  /*3200*/  @!P2 IADD3.X R83, R93, R101, R94, P4, P5 ;  /* 0x000000655d53a210 */ /* 0x000fe400027ea45e */
[----:B------:R-:W-:-:S04]  /*3210*/  @!P3 IADD3 R84, P4, P5, R90, R100, R91 ;  /* 0x000000645a54b210 */ /* 0x000fc80007d9e05b */
[----:B------:R-:W-:Y:S02]  /*3220*/  @!P3 IADD3.X R85, R93, R101, R94, P4, P5 ;  /* 0x000000655d55b210 */ /* 0x000fe400027ea45e */
[----:B------:R-:W-:Y:S02]  /*3230*/  IADD3 R74, P5, R100, R91, RZ ;  /* 0x0000005b644a7210 */ /* 0x000fe40007fbe0ff */
[----:B------:R-:W-:-:S03]  /*3240*/  ISETP.GE.AND P4, PT, R6, 0x81, PT ;  /* 0x000000810600780c */ /* 0x000fc60003f86270 */
[----:B------:R-:W-:Y:S01]  /*3250*/  IMAD.X R75, R101, 0x1, R94, P5 ;  /* 0x00000001654b7824 */ /* 0x000fe200028e065e */
[----:B------:R-:W-:-:S13]  /*3260*/  ISETP.LT.OR P5, PT, R3, 0x1, !P4 ;  /* 0x000000010300780c */ /* 0x000fda00067a1670 */
[----:B-1----:R-:W-:Y:S05]  /*3270*/  @P5 BRA `(.L_x_69) ;  /* 0x00000000000c5947 */ /* 0x002fea0003800000 */
[----:B------:R-:W2:Y:S02]  /*3280*/  LDG.E.U8 R96, desc[UR36][R78.64] ;  /* 0x000000244e607981 */ /* 0x000ea4000c1e1100 */
[----:B--2---:R-:W-:-:S05]  /*3290*/  PRMT R80, R96, 0x8880, RZ ;  /* 0x0000888060507816 */ /* 0x004fca00000000ff */
[----:B------:R-:W-:-:S07]  /*32a0*/  IMAD R7, R80, R95, RZ ;  /* 0x0000005f50077224 */ /* 0x000fce00078e02ff */
.L_x_69:
[----:B------:R-:W-:Y:S05]  /*32b0*/  BSYNC B1 ;  /* 0x0000000000017941 */ /* 0x000fea0003800000 */
.L_x_68:
[----:B------:R-:W-:Y:S01]  /*32c0*/  @!P5 IMAD R81, R56, R88, R7 ;  /* 0x000000583851d224 */ /* 0x000fe200078e0207 */
[----:B------:R-:W-:Y:S04]  /*32d0*/  BSSY B1, `(.L_x_70) ;  /* 0x0000007000017945 */ /* 0x000fe80003800000 */
[----:B------:R1:W-:Y:S01]  /*32e0*/  @!P5 STG.E.U8 desc[UR36][R74.64], R81 ;  /* 0x000000514a00d986 */ /* 0x0003e2000c101124 */
[----:B------:R-:W-:-:S13]  /*32f0*/  ISETP.LT.OR P5, PT, R3, 0x2, !P4 ;  /* 0x000000020300780c */ /* 0x000fda00067a1670 */
[----:B-1----:R-:W-:Y:S05]  /*3300*/  @P5 BRA `(.L_x_71) ;  /* 0x00000000000c5947 */ /* 0x002fea0003800000 */
[----:B------:R-:W2:Y:S02]  /*3310*/  LDG.E.U8 R96, desc[UR36][R78.64+0x1] ;  /* 0x000001244e607981 */ /* 0x000ea4000c1e1100 */
[----:B--2---:R-:W-:-:S05]  /*3320*/  PRMT R56, R96, 0x8880, RZ ;  /* 0x0000888060387816 */ /* 0x004fca00000000ff */
[----:B------:R-:W-:-:S07]  /*3330*/  IMAD R7, R56, R95, RZ ;  /* 0x0000005f38077224 */ /* 0x000fce00078e02ff */
.L_x_71:
[----:B------:R-:W-:Y:S05]  /*3340*/  BSYNC B1 ;  /* 0x0000000000017941 */ /* 0x000fea0003800000 */
.L_x_70:
[----:B------:R-:W-:Y:S01]  /*3350*/  ISETP.LT.OR P6, PT, R3, 0x1, !P0 ;  /* 0x000000010300780c */ /* 0x000fe200047c1670 */
[----:B------:R-:W-:Y:S01]  /*3360*/  @!P5 IMAD R81, R57, R88, R7 ;  /* 0x000000583951d224 */ /* 0x000fe200078e0207 */
[----:B------:R-:W-:Y:S04]  /*3370*/  BSSY B1, `(.L_x_72) ;  /* 0x0000008000017945 */ /* 0x000fe80003800000 */
[----:B------:R1:W-:Y:S07]  /*3380*/  @!P5 STG.E.U8 desc[UR36][R74.64+0x1], R81 ;  /* 0x000001514a00d986 */ /* 0x0003ee000c101124 */
[----:B------:R-:W-:-:S05]  /*3390*/  @!P6 IADD3 R56, P5, R74, R90, RZ ;  /* 0x0000005a4a38e210 */ /* 0x000fca0007fbe0ff */
[----:B------:R-:W-:Y:S01]  /*33a0*/  @!P6 IMAD.X R57, R75, 0x1, R93, P5 ;  /* 0x000000014b39e824 */ /* 0x000fe200028e065d */
[----:B-1----:R-:W-:Y:S07]  /*33b0*/  @P6 BRA `(.L_x_73) ;  /* 0x00000000000c6947 */ /* 0x002fee0003800000 */
[----:B------:R-:W2:Y:S02]  /*33c0*/  LDG.E.U8 R96, desc[UR36][R72.64] ;  /* 0x0000002448607981 */ /* 0x000ea4000c1e1100 */
[----:B--2---:R-:W-:-:S05]  /*33d0*/  PRMT R80, R96, 0x8880, RZ ;  /* 0x0000888060507816 */ /* 0x004fca00000000ff */
[----:B------:R-:W-:-:S07]  /*33e0*/  IMAD R7, R80, R95, RZ ;  /* 0x0000005f50077224 */ /* 0x000fce00078e02ff */
.L_x_73:
[----:B------:R-:W-:Y:S05]  /*33f0*/  BSYNC B1 ;  /* 0x0000000000017941 */ /* 0x000fea0003800000 */
.L_x_72:
[----:B------:R-:W-:Y:S01]  /*3400*/  @!P6 IMAD R87, R58, R88, R7 ;  /* 0x000000583a57e224 */ /* 0x000fe200078e0207 */
[----:B------:R-:W-:Y:S01]  /*3410*/  ISETP.LT.OR P5, PT, R3, 0x2, !P0 ;  /* 0x000000020300780c */ /* 0x000fe200047a1670 */
[----:B------:R-:W-:Y:S01]  /*3420*/  BSSY B1, `(.L_x_74) ;  /* 0x000000a000017945 */ /* 0x000fe20003800000 */
[----:B------:R-:W-:Y:S02]  /*3430*/  P2R R86, PR, RZ, 0x2 ;  /* 0x00000002ff567803 */ /* 0x000fe40000000000 */
[----:B------:R1:W-:Y:S09]  /*3440*/  @!P6 STG.E.U8 desc[UR36][R56.64], R87 ;  /* 0x000000573800e986 */ /* 0x0003f2000c101124 */
[----:B------:R-:W-:-:S05]  /*3450*/  @!P5 IADD3 R80, P1, R74, R90, RZ ;  /* 0x0000005a4a50d210 */ /* 0x000fca0007f3e0ff */
[----:B------:R-:W-:Y:S01]  /*3460*/  @!P5 IMAD.X R81, R75, 0x1, R93, P1 ;  /* 0x000000014b51d824 */ /* 0x000fe200008e065d */
[----:B------:R-:W-:Y:S01]  /*3470*/  ISETP.NE.AND P1, PT, R86, RZ, PT ;  /* 0x000000ff5600720c */ /* 0x000fe20003f25270 */
[----:B-1----:R-:W-:-:S12]  /*3480*/  @P5 BRA `(.L_x_75) ;  /* 0x00000000000c5947 */ /* 0x002fd80003800000 */
[----:B------:R-:W2:Y:S02]  /*3490*/  LDG.E.U8 R96, desc[UR36][R72.64+0x1] ;  /* 0x0000012448607981 */ /* 0x000ea4000c1e1100 */
[----:B--2---:R-:W-:-:S05]  /*34a0*/  PRMT R56, R96, 0x8880, RZ ;  /* 0x0000888060387816 */ /* 0x004fca00000000ff */
[----:B------:R-:W-:-:S07]  /*34b0*/  IMAD R7, R56, R95, RZ ;  /* 0x0000005f38077224 */ /* 0x000fce00078e02ff */
.L_x_75:
[----:B------:R-:W-:Y:S05]  /*34c0*/  BSYNC B1 ;  /* 0x0000000000017941 */ /* 0x000fea0003800000 */
.L_x_74:
        /* <DEDUP_REMOVED lines=8> */
.L_x_77:
[----:B------:R-:W-:Y:S05]  /*3550*/  BSYNC B1 ;  /* 0x0000000000017941 */ /* 0x000fea0003800000 */
.L_x_76:
[----:B------:R-:W-:Y:S01]  /*3560*/  @!P5 IMAD R57, R60, R88, R7 ;  /* 0x000000583c39d224 */ /* 0x000fe200078e0207 */
[----:B------:R-:W-:Y:S01]  /*3570*/  ISETP.LT.OR P6, PT, R3, 0xa, !P4 ;  /* 0x0000000a0300780c */ /* 0x000fe200067c1670 */
[----:B------:R-:W-:Y:S01]  /*3580*/  IMAD.MOV.U32 R58, RZ, RZ, R74 ;  /* 0x000000ffff3a7224 */ /* 0x000fe200078e004a */
[----:B------:R-:W-:Y:S01]  /*3590*/  BSSY B1, `(.L_x_78) ;  /* 0x0000007000017945 */ /* 0x000fe20003800000 */
[----:B------:R-:W-:-:S05]  /*35a0*/  IMAD.MOV.U32 R59, RZ, RZ, R75 ;  /* 0x000000ffff3b7224 */ /* 0x000fca00078e004b */
[----:B------:R1:W-:Y:S05]  /*35b0*/  @!P5 STG.E.U8 desc[UR36][R58.64+0x8], R57 ;  /* 0x000008393a00d986 */ /* 0x0003ea000c101124 */
[----:B------:R-:W-:Y:S05]  /*35c0*/  @P6 BRA `(.L_x_79) ;  /* 0x00000000000c6947 */ /* 0x000fea0003800000 */
[----:B------:R-:W2:Y:S02]  /*35d0*/  LDG.E.U8 R96, desc[UR36][R78.64+0x9] ;  /* 0x000009244e607981 */ /* 0x000ea4000c1e1100 */
[----:B--2---:R-:W-:-:S05]  /*35e0*/  PRMT R56, R96, 0x8880, RZ ;  /* 0x0000888060387816 */ /* 0x004fca00000000ff */
[----:B------:R-:W-:-:S07]  /*35f0*/  IMAD R7, R56, R95, RZ ;  /* 0x0000005f38077224 */ /* 0x000fce00078e02ff */
.L_x_79:
[----:B------:R-:W-:Y:S05]  /*3600*/  BSYNC B1 ;  /* 0x0000000000017941 */ /* 0x000fea0003800000 */
.L_x_78:
[----:B------:R-:W-:Y:S01]  /*3610*/  @!P6 IMAD R61, R61, R88, R7 ;  /* 0x000000583d3de224 */ /* 0x000fe200078e0207 */
[----:B------:R-:W-:Y:S01]  /*3620*/  ISETP.LT.OR P5, PT, R3, 0x9, !P0 ;  /* 0x000000090300780c */ /* 0x000fe200047a1670 */
[----:B------:R-:W-:Y:S01]  /*3630*/  BSSY B1, `(.L_x_80) ;  /* 0x000000a000017945 */ /* 0x000fe20003800000 */
[----:B------:R-:W-:Y:S02]  /*3640*/  P2R R60, PR, RZ, 0x2 ;  /* 0x00000002ff3c7803 */ /* 0x000fe40000000000 */
[----:B------:R2:W-:Y:S09]  /*3650*/  @!P6 STG.E.U8 desc[UR36][R58.64+0x9], R61 ;  /* 0x0000093d3a00e986 */ /* 0x0005f2000c101124 */
[----:B------:R-:W-:-:S05]  /*3660*/  @!P5 IADD3 R56, P1, R90, R74, RZ ;  /* 0x0000004a5a38d210 */ /* 0x000fca0007f3e0ff */
[----:B-1----:R-:W-:Y:S01]  /*3670*/  @!P5 IMAD.X R57, R93, 0x1, R75, P1 ;  /* 0x000000015d39d824 */ /* 0x002fe200008e064b */
[----:B------:R-:W-:Y:S01]  /*3680*/  ISETP.NE.AND P1, PT, R60, RZ, PT ;  /* 0x000000ff3c00720c */ /* 0x000fe20003f25270 */
[----:B--2---:R-:W-:-:S12]  /*3690*/  @P5 BRA `(.L_x_81) ;  /* 0x00000000000c5947 */ /* 0x004fd80003800000 */
[----:B------:R-:W2:Y:S02]  /*36a0*/  LDG.E.U8 R96, desc[UR36][R72.64+0x8] ;  /* 0x0000082448607981 */ /* 0x000ea4000c1e1100 */
[----:B--2---:R-:W-:-:S05]  /*36b0*/  PRMT R60, R96, 0x8880, RZ ;  /* 0x00008880603c7816 */ /* 0x004fca00000000ff */
[----:B------:R-:W-:-:S07]  /*36c0*/  IMAD R7, R60, R95, RZ ;  /* 0x0000005f3c077224 */ /* 0x000fce00078e02ff */
.L_x_81:
[----:B------:R-:W-:Y:S05]  /*36d0*/  BSYNC B1 ;  /* 0x0000000000017941 */ /* 0x000fea0003800000 */
.L_x_80:
[----:B------:R-:W-:Y:S01]  /*36e0*/  @!P5 IMAD R61, R62, R88, R7 ;  /* 0x000000583e3dd224 */ /* 0x000fe200078e0207 */
[----:B------:R-:W-:Y:S04]  /*36f0*/  BSSY B1, `(.L_x_82) ;  /* 0x0000006000017945 */ /* 0x000fe80003800000 */
[----:B------:R1:W-:Y:S01]  /*3700*/  @!P5 STG.E.U8 desc[UR36][R56.64+0x8], R61 ;  /* 0x0000083d3800d986 */ /* 0x0003e2000c101124 */
[----:B------:R-:W-:Y:S05]  /*3710*/  @P1 BRA `(.L_x_83) ;  /* 0x00000000000c1947 */ /* 0x000fea0003800000 */
[----:B------:R-:W1:Y:S02]  /*3720*/  LDG.E.U8 R96, desc[UR36][R72.64+0x9] ;  /* 0x0000092448607981 */ /* 0x000e64000c1e1100 */
[----:B-1----:R-:W-:-:S05]  /*3730*/  PRMT R56, R96, 0x8880, RZ ;  /* 0x0000888060387816 */ /* 0x002fca00000000ff */
[----:B------:R-:W-:-:S07]  /*3740*/  IMAD R7, R56, R95, RZ ;  /* 0x0000005f38077224 */ /* 0x000fce00078e02ff */
.L_x_83:
[----:B------:R-:W-:Y:S05]  /*3750*/  BSYNC B1 ;  /* 0x0000000000017941 */ /* 0x000fea0003800000 */
.L_x_82:
[----:B------:R-:W-:Y:S01]  /*3760*/  @!P1 IMAD R63, R63, R88, R7 ;  /* 0x000000583f3f9224 */ /* 0x000fe200078e0207 */
[----:B------:R-:W-:Y:S01]  /*3770*/  BSSY B1, `(.L_x_84) ;  /* 0x0000008000017945 */ /* 0x000fe20003800000 */
[----:B------:R-:W-:-:S03]  /*3780*/  ISETP.LT.OR P5, PT, R3, 0x12, !P4 ;  /* 0x000000120300780c */ /* 0x000fc600067a1670 */
[----:B------:R2:W-:Y:S01]  /*3790*/  @!P1 STG.E.U8 desc[UR36][R76.64+0x9], R63 ;  /* 0x0000093f4c009986 */ /* 0x0005e2000c101124 */
[----:B------:R-:W-:-:S13]  /*37a0*/  ISETP.LT.OR P1, PT, R3, 0x11, !P4 ;  /* 0x000000110300780c */ /* 0x000fda0006721670 */
[----:B--2---:R-:W-:Y:S05]  /*37b0*/  @P1 BRA `(.L_x_85) ;  /* 0x00000000000c1947 */ /* 0x004fea0003800000 */
[----:B------:R-:W1:Y:S02]  /*37c0*/  LDG.E.U8 R96, desc[UR36][R78.64+0x10] ;  /* 0x000010244e607981 */ /* 0x000e64000c1e1100 */
[----:B-1----:R-:W-:-:S05]  /*37d0*/  PRMT R56, R96, 0x8880, RZ ;  /* 0x0000888060387816 */ /* 0x002fca00000000ff */
[----:B------:R-:W-:-:S07]  /*37e0*/  IMAD R7, R56, R95, RZ ;  /* 0x0000005f38077224 */ /* 0x000fce00078e02ff */
.L_x_85:
[----:B------:R-:W-:Y:S05]  /*37f0*/  BSYNC B1 ;  /* 0x0000000000017941 */ /* 0x000fea0003800000 */
.L_x_84:
[----:B-1----:R-:W-:Y:S01]  /*3800*/  @!P1 IMAD R57, R64, R88, R7 ;  /* 0x0000005840399224 */ /* 0x002fe200078e0207 */
[----:B------:R-:W-:Y:S04]  /*3810*/  BSSY B1, `(.L_x_86) ;  /* 0x0000006000017945 */ /* 0x000fe80003800000 */
[----:B------:R1:W-:Y:S01]  /*3820*/  @!P1 STG.E.U8 desc[UR36][R58.64+0x10], R57 ;  /* 0x000010393a009986 */ /* 0x0003e2000c101124 */
[----:B------:R-:W-:Y:S05]  /*3830*/  @P5 BRA `(.L_x_87) ;  /* 0x00000000000c5947 */ /* 0x000fea0003800000 */
[----:B------:R-:W2:Y:S02]  /*3840*/  LDG.E.U8 R96, desc[UR36][R78.64+0x11] ;  /* 0x000011244e607981 */ /* 0x000ea4000c1e1100 */
[----:B--2---:R-:W-:-:S05]  /*3850*/  PRMT R56, R96, 0x8880, RZ ;  /* 0x0000888060387816 */ /* 0x004fca00000000ff */
[----:B------:R-:W-:-:S07]  /*3860*/  IMAD R7, R56, R95, RZ ;  /* 0x0000005f38077224 */ /* 0x000fce00078e02ff */
.L_x_87:
[----:B------:R-:W-:Y:S05]  /*3870*/  BSYNC B1 ;  /* 0x0000000000017941 */ /* 0x000fea0003800000 */
.L_x_86:
[----:B------:R-:W-:Y:S01]  /*3880*/  @!P5 IMAD R65, R65, R88, R7 ;  /* 0x000000584141d224 */ /* 0x000fe200078e0207 */
[----:B------:R-:W-:Y:S01]  /*3890*/  BSSY B1, `(.L_x_88) ;  /* 0x0000008000017945 */ /* 0x000fe20003800000 */
[----:B------:R-:W-:-:S03]  /*38a0*/  ISETP.LT.OR P1, PT, R3, 0x19, !P4 ;  /* 0x000000190300780c */ /* 0x000fc60006721670 */
[----:B------:R2:W-:Y:S01]  /*38b0*/  @!P5 STG.E.U8 desc[UR36][R58.64+0x11], R65 ;  /* 0x000011413a00d986 */ /* 0x0005e2000c101124 */
[----:B------:R-:W-:Y:S01]  /*38c0*/  ISETP.LT.OR P5, PT, R3, 0x19, !P0 ;  /* 0x000000190300780c */ /* 0x000fe200047a1670 */
[----:B------:R-:W-:-:S12]  /*38d0*/  @P2 BRA `(.L_x_89) ;  /* 0x00000000000c2947 */ /* 0x000fd80003800000 */
[----:B------:R-:W3:Y:S02]  /*38e0*/  LDG.E.U8 R96, desc[UR36][R72.64+0x10] ;  /* 0x0000102448607981 */ /* 0x000ee4000c1e1100 */
[----:B---3--:R-:W-:-:S05]  /*38f0*/  PRMT R56, R96, 0x8880, RZ ;  /* 0x0000888060387816 */ /* 0x008fca00000000ff */
[----:B------:R-:W-:-:S07]  /*3900*/  IMAD R7, R56, R95, RZ ;  /* 0x0000005f38077224 */ /* 0x000fce00078e02ff */
.L_x_89:
[----:B------:R-:W-:Y:S05]  /*3910*/  BSYNC B1 ;  /* 0x0000000000017941 */ /* 0x000fea0003800000 */
.L_x_88:
[----:B-1----:R-:W-:Y:S01]  /*3920*/  @!P2 IMAD R57, R66, R88, R7 ;  /* 0x000000584239a224 */ /* 0x002fe200078e0207 */
[----:B------:R-:W-:Y:S04]  /*3930*/  BSSY B1, `(.L_x_90) ;  /* 0x0000006000017945 */ /* 0x000fe80003800000 */
[----:B------:R1:W-:Y:S01]  /*3940*/  @!P2 STG.E.U8 desc[UR36][R82.64+0x10], R57 ;  /* 0x000010395200a986 */ /* 0x0003e2000c101124 */
[----:B------:R-:W-:Y:S05]  /*3950*/  @P3 BRA `(.L_x_91) ;  /* 0x00000000000c3947 */ /* 0x000fea0003800000 */
[----:B------:R-:W3:Y:S02]  /*3960*/  LDG.E.U8 R96, desc[UR36][R72.64+0x11] ;  /* 0x0000112448607981 */ /* 0x000ee4000c1e1100 */
[----:B---3--:R-:W-:-:S05]  /*3970*/  PRMT R56, R96, 0x8880, RZ ;  /* 0x0000888060387816 */ /* 0x008fca00000000ff */
[----:B------:R-:W-:-:S07]  /*3980*/  IMAD R7, R56, R95, RZ ;  /* 0x0000005f38077224 */ /* 0x000fce00078e02ff */
.L_x_91:
[----:B------:R-:W-:Y:S05]  /*3990*/  BSYNC B1 ;  /* 0x0000000000017941 */ /* 0x000fea0003800000 */
.L_x_90:
[----:B------:R-:W-:Y:S01]  /*39a0*/  @!P3 IMAD R67, R67, R88, R7 ;  /* 0x000000584343b224 */ /* 0x000fe200078e0207 */
[----:B------:R-:W-:Y:S04]  /*39b0*/  BSSY B1, `(.L_x_92) ;  /* 0x0000006000017945 */ /* 0x000fe80003800000 */
[----:B------:R3:W-:Y:S01]  /*39c0*/  @!P3 STG.E.U8 desc[UR36][R84.64+0x11], R67 ;  /* 0x000011435400b986 */ /* 0x0007e2000c101124 */
[----:B------:R-:W-:Y:S05]  /*39d0*/  @P1 BRA `(.L_x_93) ;  /* 0x00000000000c1947 */ /* 0x000fea0003800000 */
[----:B------:R-:W4:Y:S02]  /*39e0*/  LDG.E.U8 R96, desc[UR36][R78.64+0x18] ;  /* 0x000018244e607981 */ /* 0x000f24000c1e1100 */
[----:B----4-:R-:W-:-:S05]  /*39f0*/  PRMT R56, R96, 0x8880, RZ ;  /* 0x0000888060387816 */ /* 0x010fca00000000ff */
[----:B------:R-:W-:-:S07]  /*3a00*/  IMAD R7, R56, R95, RZ ;  /* 0x0000005f38077224 */ /* 0x000fce00078e02ff */
.L_x_93:
[----:B------:R-:W-:Y:S05]  /*3a10*/  BSYNC B1 ;  /* 0x0000000000017941 */ /* 0x000fea0003800000 */
.L_x_92:
[----:B------:R-:W-:Y:S01]  /*3a20*/  ISETP.LT.OR P4, PT, R3, 0x1a, !P4 ;  /* 0x0000001a0300780c */ /* 0x000fe20006781670 */
[----:B-1----:R-:W-:Y:S01]  /*3a30*/  @!P1 IMAD R57, R68, R88, R7 ;  /* 0x0000005844399224 */ /* 0x002fe200078e0207 */
[----:B------:R-:W-:Y:S01]  /*3a40*/  BSSY B1, `(.L_x_94) ;  /* 0x0000009000017945 */ /* 0x000fe20003800000 */
[----:B------:R-:W-:-:S03]  /*3a50*/  IADD3 R63, P2, R103, 0x100, RZ ;  /* 0x00000100673f7810 */ /* 0x000fc60007f5e0ff */
[----:B------:R1:W-:Y:S01]  /*3a60*/  @!P1 STG.E.U8 desc[UR36][R58.64+0x18], R57 ;  /* 0x000018393a009986 */ /* 0x0003e2000c101124 */
[----:B------:R-:W-:Y:S02]  /*3a70*/  ISETP.LT.OR P1, PT, R3, 0x1a, !P0 ;  /* 0x0000001a0300780c */ /* 0x000fe40004721670 */
[----:B------:R-:W-:-:S04]  /*3a80*/  @!P5 IADD3 R60, P0, P3, R90, R100, R91 ;  /* 0x000000645a3cd210 */ /* 0x000fc80007b1e05b */
[----:B------:R-:W-:Y:S09]  /*3a90*/  @P4 BRA `(.L_x_95) ;  /* 0x00000000000c4947 */ /* 0x000ff20003800000 */
[----:B------:R-:W4:Y:S02]  /*3aa0*/  LDG.E.U8 R96, desc[UR36][R78.64+0x19] ;  /* 0x000019244e607981 */ /* 0x000f24000c1e1100 */
[----:B----4-:R-:W-:-:S05]  /*3ab0*/  PRMT R56, R96, 0x8880, RZ ;  /* 0x0000888060387816 */ /* 0x010fca00000000ff */
[----:B------:R-:W-:-:S07]  /*3ac0*/  IMAD R7, R56, R95, RZ ;  /* 0x0000005f38077224 */ /* 0x000fce00078e02ff */
.L_x_95:
[----:B------:R-:W-:Y:S05]  /*3ad0*/  BSYNC B1 ;  /* 0x0000000000017941 */ /* 0x000fea0003800000 */
.L_x_94:
[----:B------:R-:W-:Y:S01]  /*3ae0*/  @!P4 IMAD R69, R69, R88, R7 ;  /* 0x000000584545c224 */ /* 0x000fe200078e0207 */
[----:B------:R-:W-:Y:S01]  /*3af0*/  BSSY B1, `(.L_x_96) ;  /* 0x000000a000017945 */ /* 0x000fe20003800000 */
[----:B-1----:R-:W-:Y:S01]  /*3b00*/  IMAD.X R57, RZ, RZ, R15, P2 ;  /* 0x000000ffff397224 */ /* 0x002fe200010e060f */
[----:B------:R-:W-:Y:S02]  /*3b10*/  @!P5 IADD3.X R61, R93, R101, R94, P0, P3 ;  /* 0x000000655d3dd210 */ /* 0x000fe400007e645e */
[----:B------:R1:W-:Y:S01]  /*3b20*/  @!P4 STG.E.U8 desc[UR36][R58.64+0x19], R69 ;  /* 0x000019453a00c986 */ /* 0x0003e2000c101124 */
[----:B------:R-:W-:Y:S01]  /*3b30*/  @!P1 IADD3 R62, P0, P3, R90, R100, R91 ;  /* 0x000000645a3e9210 */ /* 0x000fe20007b1e05b */
[----:B------:R-:W-:Y:S01]  /*3b40*/  IMAD R64, R57, R12, RZ ;  /* 0x0000000c39407224 */ /* 0x000fe200078e02ff */
[----:B------:R-:W-:Y:S11]  /*3b50*/  @P5 BRA `(.L_x_97) ;  /* 0x00000000000c5947 */ /* 0x000ff60003800000 */
[----:B------:R-:W4:Y:S02]  /*3b60*/  LDG.E.U8 R96, desc[UR36][R72.64+0x18] ;  /* 0x0000182448607981 */ /* 0x000f24000c1e1100 */
[----:B----4-:R-:W-:-:S05]  /*3b70*/  PRMT R56, R96, 0x8880, RZ ;  /* 0x0000888060387816 */ /* 0x010fca00000000ff */
[----:B------:R-:W-:-:S07]  /*3b80*/  IMAD R7, R56, R95, RZ ;  /* 0x0000005f38077224 */ /* 0x000fce00078e02ff */
.L_x_97:
[----:B------:R-:W-:Y:S05]  /*3b90*/  BSYNC B1 ;  /* 0x0000000000017941 */ /* 0x000fea0003800000 */
.L_x_96:
[----:B--2---:R-:W-:Y:S01]  /*3ba0*/  @!P5 IMAD R65, R70, R88, R7 ;  /* 0x000000584641d224 */ /* 0x004fe200078e0207 */
[----:B------:R-:W-:Y:S01]  /*3bb0*/  BSSY B1, `(.L_x_98) ;  /* 0x0000009000017945 */ /* 0x000fe20003800000 */
[C---:B---3--:R-:W-:Y:S02]  /*3bc0*/  IMAD R67, R63.reuse, R13, R64 ;  /* 0x0000000d3f437224 */ /* 0x048fe400078e0240 */
[CC--:B-1----:R-:W-:Y:S01]  /*3bd0*/  IMAD.WIDE.U32 R58, R63.reuse, R12.reuse, R98 ;  /* 0x0000000c3f3a7225 */ /* 0x0c2fe200078e0062 */
[----:B------:R1:W-:Y:S03]  /*3be0*/  @!P5 STG.E.U8 desc[UR36][R60.64+0x18], R65 ;  /* 0x000018413c00d986 */ /* 0x0003e6000c101124 */
[----:B------:R-:W-:Y:S01]  /*3bf0*/  IMAD.WIDE.U32 R56, R63, R12, R20 ;  /* 0x0000000c3f387225 */ /* 0x000fe200078e0014 */
[----:B------:R-:W-:Y:S06]  /*3c00*/  @P1 BRA `(.L_x_99) ;  /* 0x00000000000c1947 */ /* 0x000fec0003800000 */
[----:B------:R-:W1:Y:S02]  /*3c10*/  LDG.E.U8 R96, desc[UR36][R72.64+0x19] ;  /* 0x0000192448607981 */ /* 0x000e64000c1e1100 */
[----:B-1----:R-:W-:-:S05]  /*3c20*/  PRMT R60, R96, 0x8880, RZ ;  /* 0x00008880603c7816 */ /* 0x002fca00000000ff */
[----:B------:R-:W-:-:S07]  /*3c30*/  IMAD R7, R60, R95, RZ ;  /* 0x0000005f3c077224 */ /* 0x000fce00078e02ff */
.L_x_99:
[----:B------:R-:W-:Y:S05]  /*3c40*/  BSYNC B1 ;  /* 0x0000000000017941 */ /* 0x000fea0003800000 */
.L_x_98:
[----:B-1----:R-:W-:Y:S01]  /*3c50*/  IADD3 R60, P4, R56, R8, RZ ;  /* 0x00000008383c7210 */ /* 0x002fe20007f9e0ff */
[----:B------:R-:W-:Y:S01]  /*3c60*/  @!P1 IMAD R71, R71, R88, R7 ;  /* 0x0000005847479224 */ /* 0x000fe200078e0207 */
[----:B------:R-:W-:Y:S01]  /*3c70*/  @!P1 IADD3.X R63, R93, R101, R94, P0, P3 ;  /* 0x000000655d3f9210 */ /* 0x000fe200007e645e */
[----:B------:R-:W-:Y:S01]  /*3c80*/  IMAD.IADD R59, R67, 0x1, R59 ;  /* 0x00000001433b7824 */ /* 0x000fe200078e023b */
[----:B------:R-:W-:Y:S01]  /*3c90*/  ISETP.GE.AND P0, PT, R6, 0x101, PT ;  /* 0x000001010600780c */ /* 0x000fe20003f06270 */
[----:B------:R-:W-:Y:S01]  /*3ca0*/  BSSY B1, `(.L_x_100) ;  /* 0x0000010000017945 */ /* 0x000fe20003800000 */
[----:B------:R-:W-:Y:S01]  /*3cb0*/  IADD3.X R61, R9, R57, R67, P4, !PT ;  /* 0x00000039093d7210 */ /* 0x000fe200027fe443 */
[----:B------:R1:W-:Y:S01]  /*3cc0*/  @!P1 STG.E.U8 desc[UR36][R62.64+0x19], R71 ;  /* 0x000019473e009986 */ /* 0x0003e2000c101124 */
[----:B------:R-:W-:Y:S02]  /*3cd0*/  ISETP.LT.OR P4, PT, R3, 0x1, !P0 ;  /* 0x000000010300780c */ /* 0x000fe40004781670 */
[----:B------:R-:W-:-:S02]  /*3ce0*/  IADD3 R56, P5, R100, R89, RZ ;  /* 0x0000005964387210 */ /* 0x000fc40007fbe0ff */
[----:B------:R-:W-:Y:S02]  /*3cf0*/  IADD3 R58, P2, P3, R10, R8, R58 ;  /* 0x000000080a3a7210 */ /* 0x000fe40007b5e03a */
[----:B------:R-:W-:Y:S01]  /*3d00*/  ISETP.GE.AND P1, PT, R6, 0x109, PT ;  /* 0x000001090600780c */ /* 0x000fe20003f26270 */
[----:B------:R-:W-:Y:S01]  /*3d10*/  IMAD.X R57, R101, 0x1, R92, P5 ;  /* 0x0000000165397824 */ /* 0x000fe200028e065c */
[----:B------:R-:W-:Y:S02]  /*3d20*/  IADD3.X R59, R21, R9, R59, P2, P3 ;  /* 0x00000009153b7210 */ /* 0x000fe400017e643b */
[C---:B------:R-:W-:Y:S02]  /*3d30*/  ISETP.LT.OR P3, PT, R3.reuse, 0x2, !P0 ;  /* 0x000000020300780c */ /* 0x040fe40004761670 */
[C---:B------:R-:W-:Y:S02]  /*3d40*/  ISETP.LT.OR P2, PT, R3.reuse, 0x1, !P1 ;  /* 0x000000010300780c */ /* 0x040fe40004f41670 */
[----:B------:R-:W-:Y:S01]  /*3d50*/  ISETP.LT.OR P5, PT, R3, 0x2, !P1 ;  /* 0x000000020300780c */ /* 0x000fe20004fa1670 */
[----:B-1----:R-:W-:-:S12]  /*3d60*/  @P4 BRA `(.L_x_101) ;  /* 0x00000000000c4947 */ /* 0x002fd80003800000 */
[----:B------:R-:W2:Y:S02]  /*3d70*/  LDG.E.U8 R96, desc[UR36][R60.64] ;  /* 0x000000243c607981 */ /* 0x000ea4000c1e1100 */
[----:B--2---:R-:W-:-:S05]  /*3d80*/  PRMT R62, R96, 0x8880, RZ ;  /* 0x00008880603e7816 */ /* 0x004fca00000000ff */
[----:B------:R-:W-:-:S07]  /*3d90*/  IMAD R7, R62, R95, RZ ;  /* 0x0000005f3e077224 */ /* 0x000fce00078e02ff */
.L_x_101:
[----:B------:R-:W-:Y:S05]  /*3da0*/  BSYNC B1 ;  /* 0x0000000000017941 */ /* 0x000fea0003800000 */
.L_x_100:
[----:B------:R-:W-:Y:S01]  /*3db0*/  @!P4 IMAD R63, R40, R88, R7 ;  /* 0x00000058283fc224 */ /* 0x000fe200078e0207 */
[----:B------:R-:W-:Y:S04]  /*3dc0*/  BSSY B1, `(.L_x_102) ;  /* 0x0000006000017945 */ /* 0x000fe80003800000 */
[----:B------:R1:W-:Y:S01]  /*3dd0*/  @!P4 STG.E.U8 desc[UR36][R56.64], R63 ;  /* 0x0000003f3800c986 */ /* 0x0003e2000c101124 */
[----:B------:R-:W-:Y:S05]  /*3de0*/  @P3 BRA `(.L_x_103) ;  /* 0x00000000000c3947 */ /* 0x000fea0003800000 */
[----:B------:R-:W2:Y:S02]  /*3df0*/  LDG.E.U8 R96, desc[UR36][R60.64+0x1] ;  /* 0x000001243c607981 */ /* 0x000ea4000c1e1100 */
[----:B--2---:R-:W-:-:S05]  /*3e00*/  PRMT R40, R96, 0x8880, RZ ;  /* 0x0000888060287816 */ /* 0x004fca00000000ff */
[----:B------:R-:W-:-:S07]  /*3e10*/  IMAD R7, R40, R95, RZ ;  /* 0x0000005f28077224 */ /* 0x000fce00078e02ff */
.L_x_103:
[----:B------:R-:W-:Y:S05]  /*3e20*/  BSYNC B1 ;  /* 0x0000000000017941 */ /* 0x000fea0003800000 */
.L_x_102:
[----:B------:R-:W-:Y:S01]  /*3e30*/  @!P3 IMAD R65, R41, R88, R7 ;  /* 0x000000582941b224 */ /* 0x000fe200078e0207 */
[CC--:B------:R-:W-:Y:S01]  /*3e40*/  @!P2 IADD3 R40, P4, R56.reuse, R90.reuse, RZ ;  /* 0x0000005a3828a210 */ /* 0x0c0fe20007f9e0ff */
[----:B------:R-:W-:Y:S03]  /*3e50*/  BSSY B1, `(.L_x_104) ;  /* 0x0000009000017945 */ /* 0x000fe60003800000 */
[----:B------:R2:W-:Y:S01]  /*3e60*/  @!P3 STG.E.U8 desc[UR36][R56.64+0x1], R65 ;  /* 0x000001413800b986 */ /* 0x0005e2000c101124 */
[----:B------:R-:W-:Y:S01]  /*3e70*/  @!P2 IMAD.X R41, R57, 0x1, R93, P4 ;  /* 0x000000013929a824 */ /* 0x000fe200020e065d */
[----:B------:R-:W-:Y:S02]  /*3e80*/  ISETP.LT.OR P3, PT, R3, 0xa, !P1 ;  /* 0x0000000a0300780c */ /* 0x000fe40004f61670 */
[----:B------:R-:W-:Y:S01]  /*3e90*/  @!P5 IADD3 R62, P4, R56, R90, RZ ;  /* 0x0000005a383ed210 */ /* 0x000fe20007f9e0ff */
[----:B------:R-:W-:-:S12]  /*3ea0*/  @P2 BRA `(.L_x_105) ;  /* 0x00000000000c2947 */ /* 0x000fd80003800000 */
[----:B------:R-:W3:Y:S02]  /*3eb0*/  LDG.E.U8 R96, desc[UR36][R58.64] ;  /* 0x000000243a607981 */ /* 0x000ee4000c1e1100 */
[----:B---3--:R-:W-:-:S05]  /*3ec0*/  PRMT R64, R96, 0x8880, RZ ;  /* 0x0000888060407816 */ /* 0x008fca00000000ff */
[----:B------:R-:W-:-:S07]  /*3ed0*/  IMAD R7, R64, R95, RZ ;  /* 0x0000005f40077224 */ /* 0x000fce00078e02ff */
.L_x_105:
[----:B------:R-:W-:Y:S05]  /*3ee0*/  BSYNC B1 ;  /* 0x0000000000017941 */ /* 0x000fea0003800000 */
.L_x_104:
[----:B--2---:R-:W-:Y:S01]  /*3ef0*/  @!P2 IMAD R65, R42, R88, R7 ;  /* 0x000000582a41a224 */ /* 0x004fe200078e0207 */
[----:B------:R-:W-:Y:S01]  /*3f00*/  BSSY B1, `(.L_x_106) ;  /* 0x0000008000017945 */ /* 0x000fe20003800000 */
[----:B-1----:R-:W-:-:S03]  /*3f10*/  @!P5 IMAD.X R63, R57, 0x1, R93, P4 ;  /* 0x00000001393fd824 */ /* 0x002fc600020e065d */
[----:B------:R1:W-:Y:S01]  /*3f20*/  @!P2 STG.E.U8 desc[UR36][R40.64], R65 ;  /* 0x000000412800a986 */ /* 0x0003e2000c101124 */
[----:B------:R-:W-:Y:S01]  /*3f30*/  @!P3 IADD3 R42, P2, P4, R90, R100, R89 ;  /* 0x000000645a2ab210 */ /* 0x000fe20007c5e059 */
[----:B------:R-:W-:-:S12]  /*3f40*/  @P5 BRA `(.L_x_107) ;  /* 0x00000000000c5947 */ /* 0x000fd80003800000 */
[----:B------:R-:W1:Y:S02]  /*3f50*/  LDG.E.U8 R96, desc[UR36][R58.64+0x1] ;  /* 0x000001243a607981 */ /* 0x000e64000c1e1100 */
[----:B-1----:R-:W-:-:S05]  /*3f60*/  PRMT R40, R96, 0x8880, RZ ;  /* 0x0000888060287816 */ /* 0x002fca00000000ff */
[----:B------:R-:W-:-:S07]  /*3f70*/  IMAD R7, R40, R95, RZ ;  /* 0x0000005f28077224 */ /* 0x000fce00078e02ff */
.L_x_107:
[----:B------:R-:W-:Y:S05]  /*3f80*/  BSYNC B1 ;  /* 0x0000000000017941 */ /* 0x000fea0003800000 */
.L_x_106:
[----:B-1----:R-:W-:Y:S01]  /*3f90*/  @!P5 IMAD R41, R43, R88, R7 ;  /* 0x000000582b29d224 */ /* 0x002fe200078e0207 */
[----:B------:R-:W-:Y:S01]  /*3fa0*/  @!P3 IADD3.X R43, R93, R101, R92, P2, P4 ;  /* 0x000000655d2bb210 */ /* 0x000fe200017e845c */
[----:B------:R-:W-:Y:S01]  /*3fb0*/  BSSY B1, `(.L_x_108) ;  /* 0x0000009000017945 */ /* 0x000fe20003800000 */
[C---:B------:R-:W-:Y:S02]  /*3fc0*/  ISETP.LT.OR P2, PT, R3.reuse, 0x9, !P0 ;  /* 0x000000090300780c */ /* 0x040fe40004741670 */
[----:B------:R1:W-:Y:S01]  /*3fd0*/  @!P5 STG.E.U8 desc[UR36][R62.64+0x1], R41 ;  /* 0x000001293e00d986 */ /* 0x0003e2000c101124 */
[C---:B------:R-:W-:Y:S02]  /*3fe0*/  ISETP.LT.OR P5, PT, R3.reuse, 0xa, !P0 ;  /* 0x0000000a0300780c */ /* 0x040fe400047a1670 */
[----:B------:R-:W-:-:S08]  /*3ff0*/  ISETP.LT.OR P4, PT, R3, 0x9, !P1 ;  /* 0x000000090300780c */ /* 0x000fd00004f81670 */
[----:B------:R-:W-:Y:S05]  /*4000*/  @P2 BRA `(.L_x_109) ;  /* 0x00000000000c2947 */ /* 0x000fea0003800000 */
[----:B------:R-:W2:Y:S02]  /*4010*/  LDG.E.U8 R96, desc[UR36][R60.64+0x8] ;  /* 0x000008243c607981 */ /* 0x000ea4000c1e1100 */
[----:B--2---:R-:W-:-:S05]  /*4020*/  PRMT R40, R96, 0x8880, RZ ;  /* 0x0000888060287816 */ /* 0x004fca00000000ff */
[----:B------:R-:W-:-:S07]  /*4030*/  IMAD R7, R40, R95, RZ ;  /* 0x0000005f28077224 */ /* 0x000fce00078e02ff */
.L_x_109:
[----:B------:R-:W-:Y:S05]  /*4040*/  BSYNC B1 ;  /* 0x0000000000017941 */ /* 0x000fea0003800000 */
.L_x_108:
[----:B-1----:R-:W-:Y:S01]  /*4050*/  @!P2 IMAD R41, R44, R88, R7 ;  /* 0x000000582c29a224 */ /* 0x002fe200078e0207 */
[----:B------:R-:W-:Y:S04]  /*4060*/  BSSY B1, `(.L_x_110) ;  /* 0x0000006000017945 */ /* 0x000fe80003800000 */
[----:B------:R1:W-:Y:S01]  /*4070*/  @!P2 STG.E.U8 desc[UR36][R56.64+0x8], R41 ;  /* 0x000008293800a986 */ /* 0x0003e2000c101124 */
[----:B------:R-:W-:Y:S05]  /*4080*/  @P5 BRA `(.L_x_111) ;  /* 0x00000000000c5947 */ /* 0x000fea0003800000 */
[----:B------:R-:W2:Y:S02]  /*4090*/  LDG.E.U8 R96, desc[UR36][R60.64+0x9] ;  /* 0x000009243c607981 */ /* 0x000ea4000c1e1100 */
[----:B--2---:R-:W-:-:S05]  /*40a0*/  PRMT R40, R96, 0x8880, RZ ;  /* 0x0000888060287816 */ /* 0x004fca00000000ff */
[----:B------:R-:W-:-:S07]  /*40b0*/  IMAD R7, R40, R95, RZ ;  /* 0x0000005f28077224 */ /* 0x000fce00078e02ff */
.L_x_111:
[----:B------:R-:W-:Y:S05]  /*40c0*/  BSYNC B1 ;  /* 0x0000000000017941 */ /* 0x000fea0003800000 */
.L_x_110:
[----:B------:R-:W-:Y:S01]  /*40d0*/  @!P5 IMAD R45, R45, R88, R7 ;  /* 0x000000582d2dd224 */ /* 0x000fe200078e0207 */
[----:B------:R-:W-:Y:S01]  /*40e0*/  BSSY B1, `(.L_x_112) ;  /* 0x0000009000017945 */ /* 0x000fe20003800000 */
[----:B------:R-:W-:-:S03]  /*40f0*/  ISETP.LT.OR P2, PT, R3, 0x11, !P1 ;  /* 0x000000110300780c */ /* 0x000fc60004f41670 */
[----:B------:R2:W-:Y:S01]  /*4100*/  @!P5 STG.E.U8 desc[UR36][R56.64+0x9], R45 ;  /* 0x0000092d3800d986 */ /* 0x0005e2000c101124 */
[----:B------:R-:W-:-:S05]  /*4110*/  @!P4 IADD3 R40, P5, R90, R56, RZ ;  /* 0x000000385a28c210 */ /* 0x000fca0007fbe0ff */
[----:B-1----:R-:W-:Y:S01]  /*4120*/  @!P4 IMAD.X R41, R93, 0x1, R57, P5 ;  /* 0x000000015d29c824 */ /* 0x002fe200028e0639 */
[----:B------:R-:W-:Y:S07]  /*4130*/  @P4 BRA `(.L_x_113) ;  /* 0x00000000000c4947 */ /* 0x000fee0003800000 */
[----:B------:R-:W3:Y:S02]  /*4140*/  LDG.E.U8 R96, desc[UR36][R58.64+0x8] ;  /* 0x000008243a607981 */ /* 0x000ee4000c1e1100 */
[----:B---3--:R-:W-:-:S05]  /*4150*/  PRMT R44, R96, 0x8880, RZ ;  /* 0x00008880602c7816 */ /* 0x008fca00000000ff */
[----:B------:R-:W-:-:S07]  /*4160*/  IMAD R7, R44, R95, RZ ;  /* 0x0000005f2c077224 */ /* 0x000fce00078e02ff */
.L_x_113:
[----:B------:R-:W-:Y:S05]  /*4170*/  BSYNC B1 ;  /* 0x0000000000017941 */ /* 0x000fea0003800000 */
.L_x_112:
[----:B------:R-:W-:Y:S01]  /*4180*/  @!P4 IMAD R63, R46, R88, R7 ;  /* 0x000000582e3fc224 */ /* 0x000fe200078e0207 */
[----:B------:R-:W-:Y:S04]  /*4190*/  BSSY B1, `(.L_x_114) ;  /* 0x0000007000017945 */ /* 0x000fe80003800000 */
[----:B------:R1:W-:Y:S01]  /*41a0*/  @!P4 STG.E.U8 desc[UR36][R40.64+0x8], R63 ;  /* 0x0000083f2800c986 */ /* 0x0003e2000c101124 */
[----:B------:R-:W-:Y:S01]  /*41b0*/  @!P2 IADD3 R44, P4, P5, R90, R100, R89 ;  /* 0x000000645a2ca210 */ /* 0x000fe20007d9e059 */
[----:B------:R-:W-:-:S12]  /*41c0*/  @P3 BRA `(.L_x_115) ;  /* 0x00000000000c3947 */ /* 0x000fd80003800000 */
[----:B------:R-:W1:Y:S02]  /*41d0*/  LDG.E.U8 R96, desc[UR36][R58.64+0x9] ;  /* 0x000009243a607981 */ /* 0x000e64000c1e1100 */
[----:B-1----:R-:W-:-:S05]  /*41e0*/  PRMT R40, R96, 0x8880, RZ ;  /* 0x0000888060287816 */ /* 0x002fca00000000ff */
[----:B------:R-:W-:-:S07]  /*41f0*/  IMAD R7, R40, R95, RZ ;  /* 0x0000005f28077224 */ /* 0x000fce00078e02ff */
.L_x_115:
[----:B------:R-:W-:Y:S05]  /*4200*/  BSYNC B1 ;  /* 0x0000000000017941 */ /* 0x000fea0003800000 */
.L_x_114:
[----:B--2---:R-:W-:Y:S01]  /*4210*/  @!P2 IADD3.X R45, R93, R101, R92, P4, P5 ;  /* 0x000000655d2da210 */ /* 0x004fe200027ea45c */
[----:B------:R-:W-:Y:S01]  /*4220*/  @!P3 IMAD R47, R47, R88, R7 ;  /* 0x000000582f2fb224 */ /* 0x000fe200078e0207 */
[C---:B------:R-:W-:Y:S01]  /*4230*/  ISETP.LT.OR P5, PT, R3.reuse, 0x11, !P0 ;  /* 0x000000110300780c */ /* 0x040fe200047a1670 */
[----:B------:R-:W-:Y:S01]  /*4240*/  BSSY B1, `(.L_x_116) ;  /* 0x0000008000017945 */ /* 0x000fe20003800000 */
[C---:B------:R-:W-:Y:S02]  /*4250*/  ISETP.LT.OR P4, PT, R3.reuse, 0x12, !P1 ;  /* 0x000000120300780c */ /* 0x040fe40004f81670 */
[----:B------:R2:W-:Y:S01]  /*4260*/  @!P3 STG.E.U8 desc[UR36][R42.64+0x9], R47 ;  /* 0x0000092f2a00b986 */ /* 0x0005e2000c101124 */
[----:B------:R-:W-:-:S08]  /*4270*/  ISETP.LT.OR P3, PT, R3, 0x12, !P0 ;  /* 0x000000120300780c */ /* 0x000fd00004761670 */
[----:B------:R-:W-:Y:S05]  /*4280*/  @P5 BRA `(.L_x_117) ;  /* 0x00000000000c5947 */ /* 0x000fea0003800000 */
[----:B------:R-:W1:Y:S02]  /*4290*/  LDG.E.U8 R96, desc[UR36][R60.64+0x10] ;  /* 0x000010243c607981 */ /* 0x000e64000c1e1100 */
[----:B-1----:R-:W-:-:S05]  /*42a0*/  PRMT R40, R96, 0x8880, RZ ;  /* 0x0000888060287816 */ /* 0x002fca00000000ff */
[----:B------:R-:W-:-:S07]  /*42b0*/  IMAD R7, R40, R95, RZ ;  /* 0x0000005f28077224 */ /* 0x000fce00078e02ff */
.L_x_117:
[----:B------:R-:W-:Y:S05]  /*42c0*/  BSYNC B1 ;  /* 0x0000000000017941 */ /* 0x000fea0003800000 */
.L_x_116:
[----:B-1----:R-:W-:Y:S01]  /*42d0*/  @!P5 IMAD R41, R48, R88, R7 ;  /* 0x000000583029d224 */ /* 0x002fe200078e0207 */
[----:B------:R-:W-:Y:S04]  /*42e0*/  BSSY B1, `(.L_x_118) ;  /* 0x0000006000017945 */ /* 0x000fe80003800000 */
[----:B------:R1:W-:Y:S01]  /*42f0*/  @!P5 STG.E.U8 desc[UR36][R56.64+0x10], R41 ;  /* 0x000010293800d986 */ /* 0x0003e2000c101124 */
[----:B------:R-:W-:Y:S05]  /*4300*/  @P3 BRA `(.L_x_119) ;  /* 0x00000000000c3947 */ /* 0x000fea0003800000 */
[----:B------:R-:W3:Y:S02]  /*4310*/  LDG.E.U8 R96, desc[UR36][R60.64+0x11] ;  /* 0x000011243c607981 */ /* 0x000ee4000c1e1100 */
[----:B---3--:R-:W-:-:S05]  /*4320*/  PRMT R40, R96, 0x8880, RZ ;  /* 0x0000888060287816 */ /* 0x008fca00000000ff */
[----:B------:R-:W-:-:S07]  /*4330*/  IMAD R7, R40, R95, RZ ;  /* 0x0000005f28077224 */ /* 0x000fce00078e02ff */
.L_x_119:
[----:B------:R-:W-:Y:S05]  /*4340*/  BSYNC B1 ;  /* 0x0000000000017941 */ /* 0x000fea0003800000 */
.L_x_118:
[----:B------:R-:W-:Y:S01]  /*4350*/  @!P3 IMAD R49, R49, R88, R7 ;  /* 0x000000583131b224 */ /* 0x000fe200078e0207 */
[----:B------:R-:W-:Y:S04]  /*4360*/  BSSY B1, `(.L_x_120) ;  /* 0x0000007000017945 */ /* 0x000fe80003800000 */
[----:B------:R3:W-:Y:S01]  /*4370*/  @!P3 STG.E.U8 desc[UR36][R56.64+0x11], R49 ;  /* 0x000011313800b986 */ /* 0x0007e2000c101124 */
[----:B------:R-:W-:Y:S01]  /*4380*/  @!P4 IADD3 R40, P3, P5, R90, R100, R89 ;  /* 0x000000645a28c210 */ /* 0x000fe20007d7e059 */
[----:B------:R-:W-:-:S12]  /*4390*/  @P2 BRA `(.L_x_121) ;  /* 0x00000000000c2947 */ /* 0x000fd80003800000 */
[----:B------:R-:W2:Y:S02]  /*43a0*/  LDG.E.U8 R96, desc[UR36][R58.64+0x10] ;  /* 0x000010243a607981 */ /* 0x000ea4000c1e1100 */
[----:B--2---:R-:W-:-:S05]  /*43b0*/  PRMT R42, R96, 0x8880, RZ ;  /* 0x00008880602a7816 */ /* 0x004fca00000000ff */
[----:B------:R-:W-:-:S07]  /*43c0*/  IMAD R7, R42, R95, RZ ;  /* 0x0000005f2a077224 */ /* 0x000fce00078e02ff */
.L_x_121:
[----:B------:R-:W-:Y:S05]  /*43d0*/  BSYNC B1 ;  /* 0x0000000000017941 */ /* 0x000fea0003800000 */
.L_x_120:
[----:B--2---:R-:W-:Y:S01]  /*43e0*/  @!P2 IMAD R43, R50, R88, R7 ;  /* 0x00000058322ba224 */ /* 0x004fe200078e0207 */
[----:B------:R-:W-:Y:S01]  /*43f0*/  BSSY B1, `(.L_x_122) ;  /* 0x000000b000017945 */ /* 0x000fe20003800000 */
[----:B-1----:R-:W-:Y:S02]  /*4400*/  @!P4 IADD3.X R41, R93, R101, R92, P3, P5 ;  /* 0x000000655d29c210 */ /* 0x002fe40001fea45c */
[----:B------:R-:W-:Y:S01]  /*4410*/  IADD3 R103, P3, R103, 0x180, RZ ;  /* 0x0000018067677810 */ /* 0x000fe20007f7e0ff */
[----:B------:R1:W-:Y:S01]  /*4420*/  @!P2 STG.E.U8 desc[UR36][R44.64+0x10], R43 ;  /* 0x0000102b2c00a986 */ /* 0x0003e2000c101124 */
[C---:B------:R-:W-:Y:S02]  /*4430*/  ISETP.LT.OR P2, PT, R3.reuse, 0x19, !P0 ;  /* 0x000000190300780c */ /* 0x040fe40004741670 */
[C---:B------:R-:W-:Y:S02]  /*4440*/  ISETP.LT.OR P0, PT, R3.reuse, 0x1a, !P0 ;  /* 0x0000001a0300780c */ /* 0x040fe40004701670 */
[----:B------:R-:W-:Y:S01]  /*4450*/  ISETP.LT.OR P5, PT, R3, 0x19, !P1 ;  /* 0x000000190300780c */ /* 0x000fe20004fa1670 */
[----:B------:R-:W-:-:S12]  /*4460*/  @P4 BRA `(.L_x_123) ;  /* 0x00000000000c4947 */ /* 0x000fd80003800000 */
[----:B------:R-:W2:Y:S02]  /*4470*/  LDG.E.U8 R96, desc[UR36][R58.64+0x11] ;  /* 0x000011243a607981 */ /* 0x000ea4000c1e1100 */
[----:B--2---:R-:W-:-:S05]  /*4480*/  PRMT R42, R96, 0x8880, RZ ;  /* 0x00008880602a7816 */ /* 0x004fca00000000ff */
[----:B------:R-:W-:-:S07]  /*4490*/  IMAD R7, R42, R95, RZ ;  /* 0x0000005f2a077224 */ /* 0x000fce00078e02ff */
.L_x_123:
[----:B------:R-:W-:Y:S05]  /*44a0*/  BSYNC B1 ;  /* 0x0000000000017941 */ /* 0x000fea0003800000 */
.L_x_122:
[----:B------:R-:W-:Y:S01]  /*44b0*/  @!P4 IMAD R51, R51, R88, R7 ;  /* 0x000000583333c224 */ /* 0x000fe200078e0207 */
[----:B------:R-:W-:Y:S04]  /*44c0*/  BSSY B1, `(.L_x_124) ;  /* 0x0000006000017945 */ /* 0x000fe80003800000 */
[----:B------:R2:W-:Y:S01]  /*44d0*/  @!P4 STG.E.U8 desc[UR36][R40.64+0x11], R51 ;  /* 0x000011332800c986 */ /* 0x0005e2000c101124 */
[----:B------:R-:W-:Y:S05]  /*44e0*/  @P2 BRA `(.L_x_125) ;  /* 0x00000000000c2947 */ /* 0x000fea0003800000 */
[----:B------:R-:W2:Y:S02]  /*44f0*/  LDG.E.U8 R96, desc[UR36][R60.64+0x18] ;  /* 0x000018243c607981 */ /* 0x000ea4000c1e1100 */
[----:B--2---:R-:W-:-:S05]  /*4500*/  PRMT R40, R96, 0x8880, RZ ;  /* 0x0000888060287816 */ /* 0x004fca00000000ff */
[----:B------:R-:W-:-:S07]  /*4510*/  IMAD R7, R40, R95, RZ ;  /* 0x0000005f28077224 */ /* 0x000fce00078e02ff */
.L_x_125:
[----:B------:R-:W-:Y:S05]  /*4520*/  BSYNC B1 ;  /* 0x0000000000017941 */ /* 0x000fea0003800000 */
.L_x_124:
[----:B--2---:R-:W-:Y:S01]  /*4530*/  @!P2 IMAD R41, R52, R88, R7 ;  /* 0x000000583429a224 */ /* 0x004fe200078e0207 */
[----:B------:R-:W-:Y:S01]  /*4540*/  BSSY B1, `(.L_x_126) ;  /* 0x0000007000017945 */ /* 0x000fe20003800000 */
[----:B------:R-:W-:-:S03]  /*4550*/  IMAD.X R15, RZ, RZ, R15, P3 ;  /* 0x000000ffff0f7224 */ /* 0x000fc600018e060f */
[----:B------:R2:W-:Y:S01]  /*4560*/  @!P2 STG.E.U8 desc[UR36][R56.64+0x18], R41 ;  /* 0x000018293800a986 */ /* 0x0005e2000c101124 */
[----:B------:R-:W-:Y:S05]  /*4570*/  @P0 BRA `(.L_x_127) ;  /* 0x00000000000c0947 */ /* 0x000fea0003800000 */
[----:B------:R-:W4:Y:S02]  /*4580*/  LDG.E.U8 R96, desc[UR36][R60.64+0x19] ;  /* 0x000019243c607981 */ /* 0x000f24000c1e1100 */
[----:B----4-:R-:W-:-:S05]  /*4590*/  PRMT R14, R96, 0x8880, RZ ;  /* 0x00008880600e7816 */ /* 0x010fca00000000ff */
[----:B------:R-:W-:-:S07]  /*45a0*/  IMAD R7, R14, R95, RZ ;  /* 0x0000005f0e077224 */ /* 0x000fce00078e02ff */
.L_x_127:
[----:B------:R-:W-:Y:S05]  /*45b0*/  BSYNC B1 ;  /* 0x0000000000017941 */ /* 0x000fea0003800000 */
.L_x_126:
[----:B------:R-:W-:Y:S01]  /*45c0*/  @!P0 IMAD R53, R53, R88, R7 ;  /* 0x0000005835358224 */ /* 0x000fe200078e0207 */
[----:B------:R-:W-:Y:S01]  /*45d0*/  @!P5 IADD3 R40, P3, P4, R90, R100, R89 ;  /* 0x000000645a28d210 */ /* 0x000fe20007c7e059 */
[----:B------:R-:W-:Y:S01]  /*45e0*/  IMAD R14, R15, R12, RZ ;  /* 0x0000000c0f0e7224 */ /* 0x000fe200078e02ff */
[----:B------:R-:W-:Y:S01]  /*45f0*/  BSSY B1, `(.L_x_128) ;  /* 0x000000a000017945 */ /* 0x000fe20003800000 */
[----:B------:R-:W-:Y:S01]  /*4600*/  ISETP.GE.AND P2, PT, R6, 0x181, PT ;  /* 0x000001810600780c */ /* 0x000fe20003f46270 */
[----:B------:R4:W-:Y:S01]  /*4610*/  @!P0 STG.E.U8 desc[UR36][R56.64+0x19], R53 ;  /* 0x0000193538008986 */ /* 0x0009e2000c101124 */
[----:B------:R-:W-:Y:S01]  /*4620*/  ISETP.LT.OR P1, PT, R3, 0x1a, !P1 ;  /* 0x0000001a0300780c */ /* 0x000fe20004f21670 */
[----:B-1----:R-:W-:Y:S01]  /*4630*/  IMAD R45, R103, R13, R14 ;  /* 0x0000000d672d7224 */ /* 0x002fe200078e020e */
[----:B--2---:R-:W-:Y:S01]  /*4640*/  @!P5 IADD3.X R41, R93, R101, R92, P3, P4 ;  /* 0x000000655d29d210 */ /* 0x004fe20001fe845c */
[----:B------:R-:W-:Y:S10]  /*4650*/  @P5 BRA `(.L_x_129) ;  /* 0x00000000000c5947 */ /* 0x000ff40003800000 */
[----:B------:R-:W2:Y:S02]  /*4660*/  LDG.E.U8 R96, desc[UR36][R58.64+0x18] ;  /* 0x000018243a607981 */ /* 0x000ea4000c1e1100 */
[----:B--2---:R-:W-:-:S05]  /*4670*/  PRMT R14, R96, 0x8880, RZ ;  /* 0x00008880600e7816 */ /* 0x004fca00000000ff */
[----:B------:R-:W-:-:S07]  /*4680*/  IMAD R7, R14, R95, RZ ;  /* 0x0000005f0e077224 */ /* 0x000fce00078e02ff */
.L_x_129:
[----:B------:R-:W-:Y:S05]  /*4690*/  BSYNC B1 ;  /* 0x0000000000017941 */ /* 0x000fea0003800000 */
.L_x_128:
[----:B------:R-:W-:Y:S01]  /*46a0*/  @!P5 IMAD R13, R54, R88, R7 ;  /* 0x00000058360dd224 */ /* 0x000fe200078e0207 */
[----:B------:R-:W-:Y:S01]  /*46b0*/  BSSY B1, `(.L_x_130) ;  /* 0x000000b000017945 */ /* 0x000fe20003800000 */
[----:B------:R-:W-:Y:S01]  /*46c0*/  IMAD.WIDE.U32 R14, R103, R12, R20 ;  /* 0x0000000c670e7225 */ /* 0x000fe200078e0014 */
[----:B------:R-:W-:Y:S02]  /*46d0*/  ISETP.LT.OR P3, PT, R3, 0x1, !P2 ;  /* 0x000000010300780c */ /* 0x000fe40005761670 */
[----:B------:R1:W-:Y:S01]  /*46e0*/  @!P5 STG.E.U8 desc[UR36][R40.64+0x18], R13 ;  /* 0x0000180d2800d986 */ /* 0x0003e2000c101124 */
[----:B------:R-:W-:Y:S02]  /*46f0*/  @!P1 IADD3 R42, P0, P4, R90, R100, R89 ;  /* 0x000000645a2a9210 */ /* 0x000fe40007c1e059 */
[----:B------:R-:W-:-:S04]  /*4700*/  IADD3 R14, P5, R14, R8, RZ ;  /* 0x000000080e0e7210 */ /* 0x000fc80007fbe0ff */
[----:B------:R-:W-:Y:S01]  /*4710*/  IADD3.X R15, R9, R15, R45, P5, !PT ;  /* 0x0000000f090f7210 */ /* 0x000fe20002ffe42d */
[----:B------:R-:W-:Y:S08]  /*4720*/  @P1 BRA `(.L_x_131) ;  /* 0x00000000000c1947 */ /* 0x000ff00003800000 */
[----:B------:R-:W1:Y:S02]  /*4730*/  LDG.E.U8 R96, desc[UR36][R58.64+0x19] ;  /* 0x000019243a607981 */ /* 0x000e64000c1e1100 */
[----:B-1----:R-:W-:-:S05]  /*4740*/  PRMT R40, R96, 0x8880, RZ ;  /* 0x0000888060287816 */ /* 0x002fca00000000ff */
[----:B------:R-:W-:-:S07]  /*4750*/  IMAD R7, R40, R95, RZ ;  /* 0x0000005f28077224 */ /* 0x000fce00078e02ff */
.L_x_131:
[----:B------:R-:W-:Y:S05]  /*4760*/  BSYNC B1 ;  /* 0x0000000000017941 */ /* 0x000fea0003800000 */
.L_x_130:
[----:B------:R-:W-:Y:S01]  /*4770*/  @!P1 IADD3.X R43, R93, R101, R92, P0, P4 ;  /* 0x000000655d2b9210 */ /* 0x000fe200007e845c */
[----:B------:R-:W-:-:S05]  /*4780*/  @!P1 IMAD R55, R55, R88, R7 ;  /* 0x0000005837379224 */ /* 0x000fca00078e0207 */
[----:B------:R2:W-:Y:S04]  /*4790*/  @!P1 STG.E.U8 desc[UR36][R42.64+0x19], R55 ;  /* 0x000019372a009986 */ /* 0x0005e8000c101124 */
[----:B------:R-:W5:Y:S01]  /*47a0*/  @!P3 LDG.E.U8 R96, desc[UR36][R14.64] ;  /* 0x000000240e60b981 */ /* 0x000f62000c1e1100 */
[----:B-1----:R-:W-:Y:S01]  /*47b0*/  IMAD.WIDE.U32 R12, R103, R12, R98 ;  /* 0x0000000c670c7225 */ /* 0x002fe200078e0062 */
[----:B------:R-:W-:Y:S01]  /*47c0*/  ISETP.GE.AND P0, PT, R6, 0x189, PT ;  /* 0x000001890600780c */ /* 0x000fe20003f06270 */
[----:B------:R-:W-:Y:S01]  /*47d0*/  BSSY B1, `(.L_x_132) ;  /* 0x0000016000017945 */ /* 0x000fe20003800000 */
[----:B------:R-:W-:Y:S01]  /*47e0*/  ISETP.LT.OR P5, PT, R3, 0x2, !P2 ;  /* 0x000000020300780c */ /* 0x000fe200057a1670 */
[----:B------:R-:W-:Y:S01]  /*47f0*/  IMAD.IADD R20, R45, 0x1, R13 ;  /* 0x000000012d147824 */ /* 0x000fe200078e020d */
[----:B------:R-:W-:Y:S01]  /*4800*/  IADD3 R12, P1, P4, R10, R8, R12 ;  /* 0x000000080a0c7210 */ /* 0x000fe20007c3e00c */
[----:B------:R-:W-:-:S02]  /*4810*/  IMAD.MOV.U32 R10, RZ, RZ, R100 ;  /* 0x000000ffff0a7224 */ /* 0x000fc400078e0064 */
[----:B------:R-:W-:Y:S01]  /*4820*/  IMAD R41, R5, 0x180, RZ ;  /* 0x0000018005297824 */ /* 0x000fe200078e02ff */
[----:B------:R-:W-:Y:S02]  /*4830*/  IADD3.X R13, R21, R9, R20, P1, P4 ;  /* 0x00000009150d7210 */ /* 0x000fe40000fe8414 */
[C---:B------:R-:W-:Y:S02]  /*4840*/  ISETP.LT.OR P4, PT, R3.reuse, 0x1, !P0 ;  /* 0x000000010300780c */ /* 0x040fe40004781670 */
[----:B------:R-:W-:Y:S02]  /*4850*/  ISETP.LT.OR P1, PT, R3, 0x2, !P0 ;  /* 0x000000020300780c */ /* 0x000fe40004721670 */
[----:B-----5:R-:W-:-:S05]  /*4860*/  @!P3 PRMT R11, R96, 0x8880, RZ ;  /* 0x00008880600bb816 */ /* 0x020fca00000000ff */
[----:B------:R-:W-:Y:S02]  /*4870*/  @!P3 IMAD.MOV.U32 R6, RZ, RZ, R11 ;  /* 0x000000ffff06b224 */ /* 0x000fe400078e000b */
[----:B------:R-:W-:Y:S02]  /*4880*/  IMAD.MOV.U32 R11, RZ, RZ, R101 ;  /* 0x000000ffff0b7224 */ /* 0x000fe400078e0065 */
[----:B------:R-:W-:Y:S02]  /*4890*/  @!P3 IMAD R7, R6, R95, RZ ;  /* 0x0000005f0607b224 */ /* 0x000fe400078e02ff */
[----:B------:R-:W-:-:S04]  /*48a0*/  IMAD.WIDE.U32 R10, R4, 0x180, R10 ;  /* 0x00000180040a7825 */ /* 0x000fc800078e000a */
[----:B------:R-:W-:Y:S02]  /*48b0*/  IMAD.IADD R5, R11, 0x1, R41 ;  /* 0x000000010b057824 */ /* 0x000fe400078e0229 */
[----:B------:R-:W-:Y:S02]  /*48c0*/  @!P3 IMAD R9, R24, R88, R7 ;  /* 0x000000581809b224 */ /* 0x000fe400078e0207 */
[----:B------:R-:W-:-:S05]  /*48d0*/  @!P3 IMAD.MOV.U32 R4, RZ, RZ, R10 ;  /* 0x000000ffff04b224 */ /* 0x000fca00078e000a */
[----:B------:R2:W-:Y:S01]  /*48e0*/  @!P3 STG.E.U8 desc[UR36][R4.64], R9 ;  /* 0x000000090400b986 */ /* 0x0005e2000c101124 */
[----:B------:R-:W-:Y:S05]  /*48f0*/  @P5 BRA `(.L_x_133) ;  /* 0x00000000000c5947 */ /* 0x000fea0003800000 */
[----:B------:R-:W5:Y:S02]  /*4900*/  LDG.E.U8 R96, desc[UR36][R14.64+0x1] ;  /* 0x000001240e607981 */ /* 0x000f64000c1e1100 */
[----:B-----5:R-:W-:-:S05]  /*4910*/  PRMT R6, R96, 0x8880, RZ ;  /* 0x0000888060067816 */ /* 0x020fca00000000ff */
[----:B------:R-:W-:-:S07]  /*4920*/  IMAD R7, R6, R95, RZ ;  /* 0x0000005f06077224 */ /* 0x000fce00078e02ff */
.L_x_133:
[----:B------:R-:W-:Y:S05]  /*4930*/  BSYNC B1 ;  /* 0x0000000000017941 */ /* 0x000fea0003800000 */
.L_x_132:
[----:B------:R-:W-:Y:S01]  /*4940*/  @!P5 IMAD R25, R25, R88, R7 ;  /* 0x000000581919d224 */ /* 0x000fe200078e0207 */
[----:B------:R-:W-:Y:S01]  /*4950*/  @!P4 IADD3 R8, P3, R90, R10, RZ ;  /* 0x0000000a5a08c210 */ /* 0x000fe20007f7e0ff */
[----:B------:R-:W-:Y:S01]  /*4960*/  @!P5 IMAD.MOV.U32 R20, RZ, RZ, R10 ;  /* 0x000000ffff14d224 */ /* 0x000fe200078e000a */
[----:B------:R-:W-:Y:S01]  /*4970*/  BSSY B1, `(.L_x_134) ;  /* 0x0000008000017945 */ /* 0x000fe20003800000 */
[----:B------:R-:W-:Y:S02]  /*4980*/  @!P5 IMAD.MOV.U32 R21, RZ, RZ, R5 ;  /* 0x000000ffff15d224 */ /* 0x000fe400078e0005 */
[----:B--2---:R-:W-:-:S03]  /*4990*/  @!P4 IMAD.X R9, R5, 0x1, R93, P3 ;  /* 0x000000010509c824 */ /* 0x004fc600018e065d */
[----:B------:R1:W-:Y:S01]  /*49a0*/  @!P5 STG.E.U8 desc[UR36][R20.64+0x1], R25 ;  /* 0x000001191400d986 */ /* 0x0003e2000c101124 */
[----:B------:R-:W-:Y:S05]  /*49b0*/  @P4 BRA `(.L_x_135) ;  /* 0x00000000000c4947 */ /* 0x000fea0003800000 */
[----:B------:R-:W2:Y:S02]  /*49c0*/  LDG.E.U8 R96, desc[UR36][R12.64] ;  /* 0x000000240c607981 */ /* 0x000ea4000c1e1100 */
[----:B--2---:R-:W-:-:S05]  /*49d0*/  PRMT R6, R96, 0x8880, RZ ;  /* 0x0000888060067816 */ /* 0x004fca00000000ff */
[----:B------:R-:W-:-:S07]  /*49e0*/  IMAD R7, R6, R95, RZ ;  /* 0x0000005f06077224 */ /* 0x000fce00078e02ff */
.L_x_135:
[----:B------:R-:W-:Y:S05]  /*49f0*/  BSYNC B1 ;  /* 0x0000000000017941 */ /* 0x000fea0003800000 */
.L_x_134:
        /* <DEDUP_REMOVED lines=8> */
[----:B------:R-:W2:Y:S02]  /*4a80*/  LDG.E.U8 R96, desc[UR36][R12.64+0x1] ;  /* 0x000001240c607981 */ /* 0x000ea4000c1e1100 */
[----:B--2---:R-:W-:-:S05]  /*4a90*/  PRMT R6, R96, 0x8880, RZ ;  /* 0x0000888060067816 */ /* 0x004fca00000000ff */
[----:B------:R-:W-:-:S07]  /*4aa0*/  IMAD R7, R6, R95, RZ ;  /* 0x0000005f06077224 */ /* 0x000fce00078e02ff */
.L_x_137:
[----:B------:R-:W-:Y:S05]  /*4ab0*/  BSYNC B1 ;  /* 0x0000000000017941 */ /* 0x000fea0003800000 */
.L_x_136:
[----:B------:R-:W-:Y:S01]  /*4ac0*/  @!P1 IMAD R27, R27, R88, R7 ;  /* 0x000000581b1b9224 */ /* 0x000fe200078e0207 */
[----:B------:R-:W-:Y:S01]  /*4ad0*/  BSSY B1, `(.L_x_138) ;  /* 0x0000007000017945 */ /* 0x000fe20003800000 */
[----:B------:R-:W-:-:S03]  /*4ae0*/  IMAD.IADD R41, R41, 0x1, R11 ;  /* 0x0000000129297824 */ /* 0x000fc600078e020b */
[----:B------:R2:W-:Y:S01]  /*4af0*/  @!P1 STG.E.U8 desc[UR36][R4.64+0x1], R27 ;  /* 0x0000011b04009986 */ /* 0x0005e2000c101124 */
[----:B------:R-:W-:Y:S05]  /*4b00*/  @P3 BRA `(.L_x_139) ;  /* 0x00000000000c3947 */ /* 0x000fea0003800000 */
[----:B------:R-:W2:Y:S02]  /*4b10*/  LDG.E.U8 R96, desc[UR36][R14.64+0x8] ;  /* 0x000008240e607981 */ /* 0x000ea4000c1e1100 */
[----:B--2---:R-:W-:-:S05]  /*4b20*/  PRMT R4, R96, 0x8880, RZ ;  /* 0x0000888060047816 */ /* 0x004fca00000000ff */
[----:B------:R-:W-:-:S07]  /*4b30*/  IMAD R7, R4, R95, RZ ;  /* 0x0000005f04077224 */ /* 0x000fce00078e02ff */
.L_x_139:
[----:B------:R-:W-:Y:S05]  /*4b40*/  BSYNC B1 ;  /* 0x0000000000017941 */ /* 0x000fea0003800000 */
.L_x_138:
[----:B------:R-:W-:Y:S01]  /*4b50*/  ISETP.LT.OR P1, PT, R3, 0xa, !P2 ;  /* 0x0000000a0300780c */ /* 0x000fe20005721670 */
[----:B-1----:R-:W-:Y:S01]  /*4b60*/  @!P3 IMAD R21, R28, R88, R7 ;  /* 0x000000581c15b224 */ /* 0x002fe200078e0207 */
[----:B------:R-:W-:Y:S01]  /*4b70*/  BSSY B1, `(.L_x_140) ;  /* 0x000000a000017945 */ /* 0x000fe20003800000 */
[----:B--2---:R-:W-:Y:S01]  /*4b80*/  @!P3 IMAD.MOV.U32 R4, RZ, RZ, R10 ;  /* 0x000000ffff04b224 */ /* 0x004fe200078e000a */
[----:B------:R-:W-:Y:S01]  /*4b90*/  @!P5 IADD3 R8, P4, R90, R10, RZ ;  /* 0x0000000a5a08d210 */ /* 0x000fe20007f9e0ff */
[----:B------:R-:W-:-:S05]  /*4ba0*/  @!P3 IMAD.MOV.U32 R5, RZ, RZ, R41 ;  /* 0x000000ffff05b224 */ /* 0x000fca00078e0029 */
[----:B------:R1:W-:Y:S01]  /*4bb0*/  @!P3 STG.E.U8 desc[UR36][R4.64+0x8], R21 ;  /* 0x000008150400b986 */ /* 0x0003e2000c101124 */
[----:B------:R-:W-:Y:S02]  /*4bc0*/  ISETP.LT.OR P3, PT, R3, 0xa, !P0 ;  /* 0x0000000a0300780c */ /* 0x000fe40004761670 */
[----:B------:R-:W-:Y:S11]  /*4bd0*/  @P1 BRA `(.L_x_141) ;  /* 0x00000000000c1947 */ /* 0x000ff60003800000 */
[----:B------:R-:W1:Y:S02]  /*4be0*/  LDG.E.U8 R96, desc[UR36][R14.64+0x9] ;  /* 0x000009240e607981 */ /* 0x000e64000c1e1100 */
[----:B-1----:R-:W-:-:S05]  /*4bf0*/  PRMT R4, R96, 0x8880, RZ ;  /* 0x0000888060047816 */ /* 0x002fca00000000ff */
[----:B------:R-:W-:-:S07]  /*4c00*/  IMAD R7, R4, R95, RZ ;  /* 0x0000005f04077224 */ /* 0x000fce00078e02ff */
.L_x_141:
[----:B------:R-:W-:Y:S05]  /*4c10*/  BSYNC B1 ;  /* 0x0000000000017941 */ /* 0x000fea0003800000 */
.L_x_140:
        /* <DEDUP_REMOVED lines=10> */
.L_x_143:
[----:B------:R-:W-:Y:S05]  /*4cc0*/  BSYNC B1 ;  /* 0x0000000000017941 */ /* 0x000fea0003800000 */
.L_x_142:
[----:B------:R-:W-:Y:S01]  /*4cd0*/  @!P5 IMAD R21, R30, R88, R7 ;  /* 0x000000581e15d224 */ /* 0x000fe200078e0207 */
[----:B-1----:R-:W-:Y:S01]  /*4ce0*/  @!P3 IADD3 R4, P1, R90, R10, RZ ;  /* 0x0000000a5a04b210 */ /* 0x002fe20007f3e0ff */
[----:B------:R-:W-:Y:S01]  /*4cf0*/  BSSY B1, `(.L_x_144) ;  /* 0x000000a000017945 */ /* 0x000fe20003800000 */
[----:B------:R-:W-:Y:S02]  /*4d00*/  ISETP.LT.OR P4, PT, R3, 0x11, !P2 ;  /* 0x000000110300780c */ /* 0x000fe40005781670 */
[----:B------:R1:W-:Y:S01]  /*4d10*/  @!P5 STG.E.U8 desc[UR36][R8.64+0x8], R21 ;  /* 0x000008150800d986 */ /* 0x0003e2000c101124 */
[----:B------:R-:W-:Y:S01]  /*4d20*/  @!P3 IMAD.X R5, R41, 0x1, R93, P1 ;  /* 0x000000012905b824 */ /* 0x000fe200008e065d */
[C---:B------:R-:W-:Y:S02]  /*4d30*/  ISETP.LT.OR P5, PT, R3.reuse, 0x12, !P2 ;  /* 0x000000120300780c */ /* 0x040fe400057a1670 */
[----:B------:R-:W-:Y:S01]  /*4d40*/  ISETP.LT.OR P1, PT, R3, 0x11, !P0 ;  /* 0x000000110300780c */ /* 0x000fe20004721670 */
[----:B------:R-:W-:-:S12]  /*4d50*/  @P3 BRA `(.L_x_145) ;  /* 0x00000000000c3947 */ /* 0x000fd80003800000 */
[----:B------:R-:W2:Y:S02]  /*4d60*/  LDG.E.U8 R96, desc[UR36][R12.64+0x9] ;  /* 0x000009240c607981 */ /* 0x000ea4000c1e1100 */
[----:B--2---:R-:W-:-:S05]  /*4d70*/  PRMT R6, R96, 0x8880, RZ ;  /* 0x0000888060067816 */ /* 0x004fca00000000ff */
[----:B------:R-:W-:-:S07]  /*4d80*/  IMAD R7, R6, R95, RZ ;  /* 0x0000005f06077224 */ /* 0x000fce00078e02ff */
.L_x_145:
[----:B------:R-:W-:Y:S05]  /*4d90*/  BSYNC B1 ;  /* 0x0000000000017941 */ /* 0x000fea0003800000 */
.L_x_144:
[----:B------:R-:W-:Y:S01]  /*4da0*/  @!P3 IMAD R31, R31, R88, R7 ;  /* 0x000000581f1fb224 */ /* 0x000fe200078e0207 */
[----:B------:R-:W-:Y:S04]  /*4db0*/  BSSY B1, `(.L_x_146) ;  /* 0x0000006000017945 */ /* 0x000fe80003800000 */
[----:B------:R2:W-:Y:S01]  /*4dc0*/  @!P3 STG.E.U8 desc[UR36][R4.64+0x9], R31 ;  /* 0x0000091f0400b986 */ /* 0x0005e2000c101124 */
[----:B------:R-:W-:Y:S05]  /*4dd0*/  @P4 BRA `(.L_x_147) ;  /* 0x00000000000c4947 */ /* 0x000fea0003800000 */
[----:B------:R-:W2:Y:S02]  /*4de0*/  LDG.E.U8 R96, desc[UR36][R14.64+0x10] ;  /* 0x000010240e607981 */ /* 0x000ea4000c1e1100 */
[----:B--2---:R-:W-:-:S05]  /*4df0*/  PRMT R4, R96, 0x8880, RZ ;  /* 0x0000888060047816 */ /* 0x004fca00000000ff */
[----:B------:R-:W-:-:S07]  /*4e00*/  IMAD R7, R4, R95, RZ ;  /* 0x0000005f04077224 */ /* 0x000fce00078e02ff */
.L_x_147:
[----:B------:R-:W-:Y:S05]  /*4e10*/  BSYNC B1 ;  /* 0x0000000000017941 */ /* 0x000fea0003800000 */
.L_x_146:
        /* <DEDUP_REMOVED lines=9> */
.L_x_149:
[----:B------:R-:W-:Y:S05]  /*4eb0*/  BSYNC B1 ;  /* 0x0000000000017941 */ /* 0x000fea0003800000 */
.L_x_148:
[----:B------:R-:W-:Y:S01]  /*4ec0*/  @!P5 IMAD R33, R33, R88, R7 ;  /* 0x000000582121d224 */ /* 0x000fe200078e0207 */
[----:B------:R-:W-:Y:S01]  /*4ed0*/  BSSY B1, `(.L_x_150) ;  /* 0x000000c000017945 */ /* 0x000fe20003800000 */
[----:B-1----:R-:W-:Y:S01]  /*4ee0*/  @!P5 IMAD.MOV.U32 R4, RZ, RZ, R10 ;  /* 0x000000ffff04d224 */ /* 0x002fe200078e000a */
[C---:B------:R-:W-:Y:S01]  /*4ef0*/  ISETP.LT.OR P4, PT, R3.reuse, 0x12, !P0 ;  /* 0x000000120300780c */ /* 0x040fe20004781670 */
[----:B------:R-:W-:Y:S01]  /*4f00*/  @!P5 IMAD.MOV.U32 R5, RZ, RZ, R41 ;  /* 0x000000ffff05d224 */ /* 0x000fe200078e0029 */
[----:B------:R-:W-:-:S04]  /*4f10*/  ISETP.LT.OR P3, PT, R3, 0x19, !P0 ;  /* 0x000000190300780c */ /* 0x000fc80004761670 */
[----:B------:R1:W-:Y:S01]  /*4f20*/  @!P5 STG.E.U8 desc[UR36][R4.64+0x11], R33 ;  /* 0x000011210400d986 */ /* 0x0003e2000c101124 */
[----:B------:R-:W-:-:S05]  /*4f30*/  @!P1 IADD3 R8, P5, R90, R10, RZ ;  /* 0x0000000a5a089210 */ /* 0x000fca0007fbe0ff */
[----:B------:R-:W-:Y:S01]  /*4f40*/  @!P1 IMAD.X R9, R41, 0x1, R93, P5 ;  /* 0x0000000129099824 */ /* 0x000fe200028e065d */
[----:B------:R-:W-:Y:S07]  /*4f50*/  @P1 BRA `(.L_x_151) ;  /* 0x00000000000c1947 */ /* 0x000fee0003800000 */
[----:B------:R-:W1:Y:S02]  /*4f60*/  LDG.E.U8 R96, desc[UR36][R12.64+0x10] ;  /* 0x000010240c607981 */ /* 0x000e64000c1e1100 */
[----:B-1----:R-:W-:-:S05]  /*4f70*/  PRMT R4, R96, 0x8880, RZ ;  /* 0x0000888060047816 */ /* 0x002fca00000000ff */
[----:B------:R-:W-:-:S07]  /*4f80*/  IMAD R7, R4, R95, RZ ;  /* 0x0000005f04077224 */ /* 0x000fce00078e02ff */
.L_x_151:
[----:B------:R-:W-:Y:S05]  /*4f90*/  BSYNC B1 ;  /* 0x0000000000017941 */ /* 0x000fea0003800000 */
.L_x_150:
[----:B------:R-:W-:Y:S01]  /*4fa0*/  @!P1 IMAD R25, R34, R88, R7 ;  /* 0x0000005822199224 */ /* 0x000fe200078e0207 */
[CC--:B-1----:R-:W-:Y:S01]  /*4fb0*/  @!P4 IADD3 R4, P5, R90.reuse, R10.reuse, RZ ;  /* 0x0000000a5a04c210 */ /* 0x0c2fe20007fbe0ff */
[----:B------:R-:W-:Y:S03]  /*4fc0*/  BSSY B1, `(.L_x_152) ;  /* 0x000000a000017945 */ /* 0x000fe60003800000 */
[----:B------:R1:W-:Y:S01]  /*4fd0*/  @!P1 STG.E.U8 desc[UR36][R8.64+0x10], R25 ;  /* 0x0000101908009986 */ /* 0x0003e2000c101124 */
[----:B------:R-:W-:Y:S01]  /*4fe0*/  ISETP.LT.OR P1, PT, R3, 0x19, !P2 ;  /* 0x000000190300780c */ /* 0x000fe20005721670 */
[----:B------:R-:W-:Y:S01]  /*4ff0*/  @!P4 IMAD.X R5, R41, 0x1, R93, P5 ;  /* 0x000000012905c824 */ /* 0x000fe200028e065d */
[----:B------:R-:W-:Y:S02]  /*5000*/  ISETP.LT.OR P2, PT, R3, 0x1a, !P2 ;  /* 0x0000001a0300780c */ /* 0x000fe40005741670 */
[----:B------:R-:W-:Y:S01]  /*5010*/  @!P3 IADD3 R20, P5, R90, R10, RZ ;  /* 0x0000000a5a14b210 */ /* 0x000fe20007fbe0ff */
[----:B------:R-:W-:-:S12]  /*5020*/  @P4 BRA `(.L_x_153) ;  /* 0x00000000000c4947 */ /* 0x000fd80003800000 */
[----:B------:R-:W2:Y:S02]  /*5030*/  LDG.E.U8 R96, desc[UR36][R12.64+0x11] ;  /* 0x000011240c607981 */ /* 0x000ea4000c1e1100 */
[----:B--2---:R-:W-:-:S05]  /*5040*/  PRMT R6, R96, 0x8880, RZ ;  /* 0x0000888060067816 */ /* 0x004fca00000000ff */
[----:B------:R-:W-:-:S07]  /*5050*/  IMAD R7, R6, R95, RZ ;  /* 0x0000005f06077224 */ /* 0x000fce00078e02ff */
.L_x_153:
[----:B------:R-:W-:Y:S05]  /*5060*/  BSYNC B1 ;  /* 0x0000000000017941 */ /* 0x000fea0003800000 */
.L_x_152:
[----:B------:R-:W-:Y:S01]  /*5070*/  @!P4 IMAD R35, R35, R88, R7 ;  /* 0x000000582323c224 */ /* 0x000fe200078e0207 */
[----:B------:R-:W-:Y:S04]  /*5080*/  BSSY B1, `(.L_x_154) ;  /* 0x0000006000017945 */ /* 0x000fe80003800000 */
[----:B------:R2:W-:Y:S01]  /*5090*/  @!P4 STG.E.U8 desc[UR36][R4.64+0x11], R35 ;  /* 0x000011230400c986 */ /* 0x0005e2000c101124 */
[----:B------:R-:W-:Y:S05]  /*50a0*/  @P1 BRA `(.L_x_155) ;  /* 0x00000000000c1947 */ /* 0x000fea0003800000 */
[----:B------:R-:W2:Y:S02]  /*50b0*/  LDG.E.U8 R96, desc[UR36][R14.64+0x18] ;  /* 0x000018240e607981 */ /* 0x000ea4000c1e1100 */
[----:B--2---:R-:W-:-:S05]  /*50c0*/  PRMT R4, R96, 0x8880, RZ ;  /* 0x0000888060047816 */ /* 0x004fca00000000ff */
[----:B------:R-:W-:-:S07]  /*50d0*/  IMAD R7, R4, R95, RZ ;  /* 0x0000005f04077224 */ /* 0x000fce00078e02ff */
.L_x_155:
[----:B------:R-:W-:Y:S05]  /*50e0*/  BSYNC B1 ;  /* 0x0000000000017941 */ /* 0x000fea0003800000 */
.L_x_154:
        /* <DEDUP_REMOVED lines=9> */
.L_x_157:
[----:B------:R-:W-:Y:S05]  /*5180*/  BSYNC B1 ;  /* 0x0000000000017941 */ /* 0x000fea0003800000 */
.L_x_156:
        /* <DEDUP_REMOVED lines=10> */
.L_x_159:
[----:B------:R-:W-:Y:S05]  /*5230*/  BSYNC B1 ;  /* 0x0000000000017941 */ /* 0x000fea0003800000 */
.L_x_158:
[----:B-1----:R-:W-:Y:S01]  /*5240*/  @!P3 IMAD R5, R38, R88, R7 ;  /* 0x000000582605b224 */ /* 0x002fe200078e0207 */
[----:B------:R-:W-:Y:S01]  /*5250*/  ISETP.LT.OR P0, PT, R3, 0x1a, !P0 ;  /* 0x0000001a0300780c */ /* 0x000fe20004701670 */
[----:B------:R-:W-:Y:S03]  /*5260*/  BSSY B1, `(.L_x_160) ;  /* 0x0000006000017945 */ /* 0x000fe60003800000 */
[----:B------:R1:W-:Y:S09]  /*5270*/  @!P3 STG.E.U8 desc[UR36][R20.64+0x18], R5 ;  /* 0x000018051400b986 */ /* 0x0003f2000c101124 */
[----:B------:R-:W-:Y:S05]  /*5280*/  @P0 BRA `(.L_x_161) ;  /* 0x00000000000c0947 */ /* 0x000fea0003800000 */
[----:B------:R-:W2:Y:S02]  /*5290*/  LDG.E.U8 R96, desc[UR36][R12.64+0x19] ;  /* 0x000019240c607981 */ /* 0x000ea4000c1e1100 */
[----:B--2---:R-:W-:-:S05]  /*52a0*/  PRMT R4, R96, 0x8880, RZ ;  /* 0x0000888060047816 */ /* 0x004fca00000000ff */
[----:B------:R-:W-:-:S07]  /*52b0*/  IMAD R7, R4, R95, RZ ;  /* 0x0000005f04077224 */ /* 0x000fce00078e02ff */
.L_x_161:
[----:B------:R-:W-:Y:S05]  /*52c0*/  BSYNC B1 ;  /* 0x0000000000017941 */ /* 0x000fea0003800000 */
.L_x_160:
[----:B------:R-:W-:Y:S01]  /*52d0*/  IMAD R7, R39, R88, R7 ;  /* 0x0000005827077224 */ /* 0x000fe200078e0207 */
[----:B------:R-:W-:Y:S06]  /*52e0*/  @P0 BRA `(.L_x_162) ;  /* 0x0000001000c00947 */ /* 0x000fec0003800000 */
[----:B------:R-:W-:-:S05]  /*52f0*/  IADD3 R10, P0, R90, R10, RZ ;  /* 0x0000000a5a0a7210 */ /* 0x000fca0007f1e0ff */
[----:B------:R-:W-:-:S05]  /*5300*/  IMAD.X R11, R41, 0x1, R93, P0 ;  /* 0x00000001290b7824 */ /* 0x000fca00000e065d */
[----:B------:R2:W-:Y:S01]  /*5310*/  STG.E.U8 desc[UR36][R10.64+0x19], R7 ;  /* 0x000019070a007986 */ /* 0x0005e2000c101124 */
[----:B------:R-:W-:Y:S05]  /*5320*/  BRA `(.L_x_162) ;  /* 0x0000001000b07947 */ /* 0x000fea0003800000 */
.L_x_35:
[----:B------:R-:W-:Y:S01]  /*5330*/  ISETP.GE.AND P2, PT, R6, 0x89, PT ;  /* 0x000000890600780c */ /* 0x000fe20003f46270 */
[----:B------:R-:W-:Y:S02]  /*5340*/  ULDC.64 UR4, c[0x0][0x5c0] ;  /* 0x0001700000047ab9 */ /* 0x000fe40000000a00 */
[----:B------:R-:W-:Y:S02]  /*5350*/  IADD3 R8, P0, R108, UR4, RZ ;  /* 0x000000046c087c10 */ /* 0x000fe4000ff1e0ff */
[C---:B------:R-:W-:Y:S02]  /*5360*/  ISETP.LT.OR P5, PT, R3.reuse, 0x9, !P2 ;  /* 0x000000090300780c */ /* 0x040fe400057a1670 */
[C---:B------:R-:W-:Y:S02]  /*5370*/  ISETP.LT.OR P4, PT, R3.reuse, 0xa, !P2 ;  /* 0x0000000a0300780c */ /* 0x040fe40005781670 */
[----:B------:R-:W-:Y:S02]  /*5380*/  ISETP.LT.OR P3, PT, R3, 0x11, !P2 ;  /* 0x000000110300780c */ /* 0x000fe40005761670 */
[----:B------:R-:W-:-:S02]  /*5390*/  IADD3.X R9, R110, UR5, RZ, P0, !PT ;  /* 0x000000056e097c10 */ /* 0x000fc400087fe4ff */
[----:B------:R-:W-:Y:S02]  /*53a0*/  P2R R115, PR, RZ, 0x8 ;  /* 0x00000008ff737803 */ /* 0x000fe40000000000 */
[----:B------:R-:W-:Y:S02]  /*53b0*/  P2R R114, PR, RZ, 0x10 ;  /* 0x00000010ff727803 */ /* 0x000fe40000000000 */
[----:B------:R-:W-:Y:S02]  /*53c0*/  P2R R7, PR, RZ, 0x20 ;  /* 0x00000020ff077803 */ /* 0x000fe40000000000 */
[----:B------:R-:W-:-:S04]  /*53d0*/  @!P5 IADD3 R98, P0, P1, R90, R8, R91 ;  /* 0x000000085a62d210 */ /* 0x000fc8000791e05b */
[----:B------:R-:W-:Y:S02]  /*53e0*/  @!P5 IADD3.X R99, R93, R9, R94, P0, P1 ;  /* 0x000000095d63d210 */ /* 0x000fe400007e245e */
[----:B------:R-:W-:-:S04]  /*53f0*/  @!P4 IADD3 R102, P0, P1, R90, R8, R91 ;  /* 0x000000085a66c210 */ /* 0x000fc8000791e05b */
[----:B------:R-:W-:Y:S02]  /*5400*/  @!P4 IADD3.X R103, R93, R9, R94, P0, P1 ;  /* 0x000000095d67c210 */ /* 0x000fe400007e245e */
[----:B------:R-:W-:-:S04]  /*5410*/  @!P3 IADD3 R104, P0, P1, R90, R8, R91 ;  /* 0x000000085a68b210 */ /* 0x000fc8000791e05b */
[----:B------:R-:W-:Y:S02]  /*5420*/  @!P3 IADD3.X R105, R93, R9, R94, P0, P1 ;  /* 0x000000095d69b210 */ /* 0x000fe400007e245e */
[----:B------:R-:W-:-:S04]  /*5430*/  ISETP.LT.OR P3, PT, R3, 0x12, !P2 ;  /* 0x000000120300780c */ /* 0x000fc80005761670 */
[----:B------:R-:W-:-:S09]  /*5440*/  P2R R116, PR, RZ, 0x8 ;  /* 0x00000008ff747803 */ /* 0x000fd20000000000 */
        /* <DEDUP_REMOVED lines=10> */
[----:B------:R-:W-:-:S04]  /*54f0*/  ISETP.GE.AND P0, PT, R6, 0x109, PT ;  /* 0x000001090600780c */ /* 0x000fc80003f06270 */
[----:B------:R-:W-:Y:S02]  /*5500*/  ISETP.LT.OR P4, PT, R3, 0x9, !P0 ;  /* 0x000000090300780c */ /* 0x000fe40004781670 */
[----:B------:R-:W-:-:S11]  /*5510*/  P2R R112, PR, RZ, 0x1 ;  /* 0x00000001ff707803 */ /* 0x000fd60000000000 */
[----:B------:R-:W-:-:S04]  /*5520*/  @!P4 IADD3 R14, P1, P3, R90, R8, R89 ;  /* 0x000000085a0ec210 */ /* 0x000fc80007b3e059 */
[----:B------:R-:W-:Y:S02]  /*5530*/  @!P4 IADD3.X R15, R93, R9, R92, P1, P3 ;  /* 0x000000095d0fc210 */ /* 0x000fe40000fe645c */
[----:B------:R-:W-:-:S13]  /*5540*/  ISETP.LT.OR P4, PT, R3, 0xa, !P0 ;  /* 0x0000000a0300780c */ /* 0x000fda0004781670 */
[----:B------:R-:W-:-:S04]  /*5550*/  @!P4 IADD3 R20, P1, P3, R90, R8, R89 ;  /* 0x000000085a14c210 */ /* 0x000fc80007b3e059 */
[----:B------:R-:W-:Y:S02]  /*5560*/  @!P4 IADD3.X R21, R93, R9, R92, P1, P3 ;  /* 0x000000095d15c210 */ /* 0x000fe40000fe645c */
[----:B------:R-:W-:-:S13]  /*5570*/  ISETP.LT.OR P4, PT, R3, 0x11, !P0 ;  /* 0x000000110300780c */ /* 0x000fda0004781670 */
[----:B------:R-:W-:-:S04]  /*5580*/  @!P4 IADD3 R10, P1, P3, R90, R8, R89 ;  /* 0x000000085a0ac210 */ /* 0x000fc80007b3e059 */
[----:B------:R-:W-:Y:S02]  /*5590*/  @!P4 IADD3.X R11, R93, R9, R92, P1, P3 ;  /* 0x000000095d0bc210 */ /* 0x000fe40000fe645c */
[----:B------:R-:W-:Y:S02]  /*55a0*/  ISETP.LT.OR P1, PT, R3, 0x12, !P0 ;  /* 0x000000120300780c */ /* 0x000fe40004721670 */
[----:B------:R-:W-:-:S11]  /*55b0*/  ISETP.NE.AND P0, PT, R7, RZ, PT ;  /* 0x000000ff0700720c */ /* 0x000fd60003f05270 */
[----:B------:R-:W-:Y:S01]  /*55c0*/  @!P1 IADD3 R12, P3, P4, R90, R8, R89 ;  /* 0x000000085a0c9210 */ /* 0x000fe20007c7e059 */
[----:B------:R-:W-:-:S03]  /*55d0*/  @!P1 IMAD R51, R51, R88, RZ ;  /* 0x0000005833339224 */ /* 0x000fc600078e02ff */
[----:B------:R-:W-:Y:S02]  /*55e0*/  @!P1 IADD3.X R13, R93, R9, R92, P3, P4 ;  /* 0x000000095d0d9210 */ /* 0x000fe40001fe845c */
[----:B------:R-:W-:-:S04]  /*55f0*/  ISETP.GE.AND P4, PT, R6, 0x1, PT ;  /* 0x000000010600780c */ /* 0x000fc80003f86270 */
[----:B------:R-:W-:-:S13]  /*5600*/  ISETP.LT.OR P3, PT, R3, 0x1, !P4 ;  /* 0x000000010300780c */ /* 0x000fda0006761670 */
[----:B------:R-:W-:-:S05]  /*5610*/  @!P3 IMAD R7, R72, R88, RZ ;  /* 0x000000584807b224 */ /* 0x000fca00078e02ff */
[----:B------:R0:W-:Y:S01]  /*5620*/  @!P3 STG.E.U8 desc[UR36][R8.64], R7 ;  /* 0x000000070800b986 */ /* 0x0001e2000c101124 */
[----:B------:R-:W-:-:S13]  /*5630*/  ISETP.LT.OR P3, PT, R3, 0x2, !P4 ;  /* 0x000000020300780c */ /* 0x000fda0006761670 */
[----:B------:R-:W-:-:S05]  /*5640*/  @!P3 IMAD R97, R73, R88, RZ ;  /* 0x000000584961b224 */ /* 0x000fca00078e02ff */
[----:B------:R-:W-:Y:S01]  /*5650*/  @!P3 STG.E.U8 desc[UR36][R8.64+0x1], R97 ;  /* 0x000001610800b986 */ /* 0x000fe2000c101124 */
[----:B------:R-:W-:-:S04]  /*5660*/  ISETP.GE.AND P3, PT, R6, 0x9, PT ;  /* 0x000000090600780c */ /* 0x000fc80003f66270 */
[----:B------:R-:W-:-:S13]  /*5670*/  ISETP.LT.OR P5, PT, R3, 0x1, !P3 ;  /* 0x000000010300780c */ /* 0x000fda0005fa1670 */
[----:B------:R-:W-:Y:S01]  /*5680*/  @!P5 IADD3 R72, P6, R8, R90, RZ ;  /* 0x0000005a0848d210 */ /* 0x000fe20007fde0ff */
[----:B------:R-:W-:-:S04]  /*5690*/  @!P5 IMAD R113, R74, R88, RZ ;  /* 0x000000584a71d224 */ /* 0x000fc800078e02ff */
[----:B------:R-:W-:-:S05]  /*56a0*/  @!P5 IMAD.X R73, R9, 0x1, R93, P6 ;  /* 0x000000010949d824 */ /* 0x000fca00030e065d */
[----:B------:R1:W-:Y:S01]  /*56b0*/  @!P5 STG.E.U8 desc[UR36][R72.64], R113 ;  /* 0x000000714800d986 */ /* 0x0003e2000c101124 */
[----:B------:R-:W-:-:S13]  /*56c0*/  ISETP.LT.OR P5, PT, R3, 0x2, !P3 ;  /* 0x000000020300780c */ /* 0x000fda0005fa1670 */
[----:B------:R-:W-:Y:S01]  /*56d0*/  @!P5 IADD3 R100, P6, R8, R90, RZ ;  /* 0x0000005a0864d210 */ /* 0x000fe20007fde0ff */
[----:B------:R-:W-:-:S04]  /*56e0*/  @!P5 IMAD R75, R75, R88, RZ ;  /* 0x000000584b4bd224 */ /* 0x000fc800078e02ff */
[----:B------:R-:W-:-:S05]  /*56f0*/  @!P5 IMAD.X R101, R9, 0x1, R93, P6 ;  /* 0x000000010965d824 */ /* 0x000fca00030e065d */
[----:B------:R2:W-:Y:S01]  /*5700*/  @!P5 STG.E.U8 desc[UR36][R100.64+0x1], R75 ;  /* 0x0000014b6400d986 */ /* 0x0005e2000c101124 */
[----:B------:R-:W-:-:S13]  /*5710*/  ISETP.LT.OR P5, PT, R3, 0x9, !P4 ;  /* 0x000000090300780c */ /* 0x000fda00067a1670 */
[----:B0-----:R-:W-:-:S05]  /*5720*/  @!P5 IMAD R7, R76, R88, RZ ;  /* 0x000000584c07d224 */ /* 0x001fca00078e02ff */
[----:B------:R0:W-:Y:S01]  /*5730*/  @!P5 STG.E.U8 desc[UR36][R8.64+0x8], R7 ;  /* 0x000008070800d986 */ /* 0x0001e2000c101124 */
[----:B------:R-:W-:-:S13]  /*5740*/  ISETP.LT.OR P5, PT, R3, 0xa, !P4 ;  /* 0x0000000a0300780c */ /* 0x000fda00067a1670 */
[----:B------:R-:W-:-:S05]  /*5750*/  @!P5 IMAD R77, R77, R88, RZ ;  /* 0x000000584d4dd224 */ /* 0x000fca00078e02ff */
[----:B------:R-:W-:Y:S01]  /*5760*/  @!P5 STG.E.U8 desc[UR36][R8.64+0x9], R77 ;  /* 0x0000094d0800d986 */ /* 0x000fe2000c101124 */
[----:B------:R-:W-:-:S13]  /*5770*/  ISETP.LT.OR P5, PT, R3, 0x9, !P3 ;  /* 0x000000090300780c */ /* 0x000fda0005fa1670 */
[----:B-1----:R-:W-:Y:S01]  /*5780*/  @!P5 IADD3 R72, P6, R8, R90, RZ ;  /* 0x0000005a0848d210 */ /* 0x002fe20007fde0ff */
[----:B------:R-:W-:-:S04]  /*5790*/  @!P5 IMAD R97, R78, R88, RZ ;  /* 0x000000584e61d224 */ /* 0x000fc800078e02ff */
[----:B------:R-:W-:-:S05]  /*57a0*/  @!P5 IMAD.X R73, R9, 0x1, R93, P6 ;  /* 0x000000010949d824 */ /* 0x000fca00030e065d */
[----:B------:R1:W-:Y:S01]  /*57b0*/  @!P5 STG.E.U8 desc[UR36][R72.64+0x8], R97 ;  /* 0x000008614800d986 */ /* 0x0003e2000c101124 */
[----:B------:R-:W-:-:S13]  /*57c0*/  ISETP.LT.OR P5, PT, R3, 0xa, !P3 ;  /* 0x0000000a0300780c */ /* 0x000fda0005fa1670 */
[----:B------:R-:W-:Y:S01]  /*57d0*/  @!P5 IADD3 R74, P6, R8, R90, RZ ;  /* 0x0000005a084ad210 */ /* 0x000fe20007fde0ff */
[----:B------:R-:W-:-:S04]  /*57e0*/  @!P5 IMAD R79, R79, R88, RZ ;  /* 0x000000584f4fd224 */ /* 0x000fc800078e02ff */
[----:B--2---:R-:W-:-:S05]  /*57f0*/  @!P5 IMAD.X R75, R9, 0x1, R93, P6 ;  /* 0x00000001094bd824 */ /* 0x004fca00030e065d */
        /* <DEDUP_REMOVED lines=13> */
[----:B--2---:R-:W-:Y:S01]  /*58d0*/  @!P5 IADD3 R74, P6, R8, R90, RZ ;  /* 0x0000005a084ad210 */ /* 0x004fe20007fde0ff */
[----:B------:R-:W-:-:S04]  /*58e0*/  @!P5 IMAD R83, R83, R88, RZ ;  /* 0x000000585353d224 */ /* 0x000fc800078e02ff */
[----:B------:R-:W-:Y:S01]  /*58f0*/  @!P5 IMAD.X R75, R9, 0x1, R93, P6 ;  /* 0x00000001094bd824 */ /* 0x000fe200030e065d */
[----:B------:R-:W-:-:S04]  /*5900*/  ISETP.NE.AND P6, PT, R118, RZ, PT ;  /* 0x000000ff7600720c */ /* 0x000fc80003fc5270 */
[----:B------:R2:W-:Y:S01]  /*5910*/  @!P5 STG.E.U8 desc[UR36][R74.64+0x11], R83 ;  /* 0x000011534a00d986 */ /* 0x0005e2000c101124 */
[C---:B------:R-:W-:Y:S02]  /*5920*/  ISETP.LT.OR P5, PT, R3.reuse, 0x19, !P4 ;  /* 0x000000190300780c */ /* 0x040fe400067a1670 */
[----:B------:R-:W-:-:S06]  /*5930*/  ISETP.LT.OR P4, PT, R3, 0x1a, !P4 ;  /* 0x0000001a0300780c */ /* 0x000fcc0006781670 */
[----:B------:R-:W-:-:S05]  /*5940*/  @!P6 IMAD R71, R71, R88, RZ ;  /* 0x000000584747e224 */ /* 0x000fca00078e02ff */
[-C--:B0-----:R-:W-:Y:S02]  /*5950*/  @!P5 IMAD R7, R84, R88.reuse, RZ ;  /* 0x000000585407d224 */ /* 0x081fe400078e02ff */
[----:B------:R-:W-:-:S03]  /*5960*/  @!P4 IMAD R85, R85, R88, RZ ;  /* 0x000000585555c224 */ /* 0x000fc600078e02ff */
[----:B------:R0:W-:Y:S04]  /*5970*/  @!P5 STG.E.U8 desc[UR36][R8.64+0x18], R7 ;  /* 0x000018070800d986 */ /* 0x0001e8000c101124 */
[----:B------:R-:W-:Y:S01]  /*5980*/  @!P4 STG.E.U8 desc[UR36][R8.64+0x19], R85 ;  /* 0x000019550800c986 */ /* 0x000fe2000c101124 */
[C---:B------:R-:W-:Y:S02]  /*5990*/  ISETP.LT.OR P4, PT, R3.reuse, 0x19, !P3 ;  /* 0x000000190300780c */ /* 0x040fe40005f81670 */
[----:B------:R-:W-:-:S11]  /*59a0*/  ISETP.LT.OR P3, PT, R3, 0x1a, !P3 ;  /* 0x0000001a0300780c */ /* 0x000fd60005f61670 */
[----:B------:R-:W-:Y:S01]  /*59b0*/  @!P4 IADD3 R76, P5, R8, R90, RZ ;  /* 0x0000005a084cc210 */ /* 0x000fe20007fbe0ff */
[-C--:B------:R-:W-:Y:S02]  /*59c0*/  @!P4 IMAD R79, R86, R88.reuse, RZ ;  /* 0x00000058564fc224 */ /* 0x080fe400078e02ff */
[----:B------:R-:W-:Y:S02]  /*59d0*/  @!P3 IMAD R87, R87, R88, RZ ;  /* 0x000000585757b224 */ /* 0x000fe400078e02ff */
[----:B-1----:R-:W-:-:S05]  /*59e0*/  @!P4 IMAD.X R77, R9, 0x1, R93, P5 ;  /* 0x00000001094dc824 */ /* 0x002fca00028e065d */
[----:B------:R1:W-:Y:S01]  /*59f0*/  @!P4 STG.E.U8 desc[UR36][R76.64+0x18], R79 ;  /* 0x0000184f4c00c986 */ /* 0x0003e2000c101124 */
[----:B--2---:R-:W-:-:S05]  /*5a00*/  @!P3 IADD3 R74, P4, R8, R90, RZ ;  /* 0x0000005a084ab210 */ /* 0x004fca0007f9e0ff */
[----:B------:R-:W-:-:S05]  /*5a10*/  @!P3 IMAD.X R75, R9, 0x1, R93, P4 ;  /* 0x00000001094bb824 */ /* 0x000fca00020e065d */
[----:B------:R2:W-:Y:S01]  /*5a20*/  @!P3 STG.E.U8 desc[UR36][R74.64+0x19], R87 ;  /* 0x000019574a00b986 */ /* 0x0005e2000c101124 */
[----:B------:R-:W-:-:S05]  /*5a30*/  IADD3 R72, P3, R8, R91, RZ ;  /* 0x0000005b08487210 */ /* 0x000fca0007f7e0ff */
[----:B------:R-:W-:Y:S01]  /*5a40*/  IMAD.X R73, R9, 0x1, R94, P3 ;  /* 0x0000000109497824 */ /* 0x000fe200018e065e */
[----:B------:R-:W-:-:S04]  /*5a50*/  ISETP.GE.AND P3, PT, R6, 0x81, PT ;  /* 0x000000810600780c */ /* 0x000fc80003f66270 */
[----:B------:R-:W-:-:S13]  /*5a60*/  ISETP.LT.OR P4, PT, R3, 0x1, !P3 ;  /* 0x000000010300780c */ /* 0x000fda0005f81670 */
[----:B0-----:R-:W-:-:S05]  /*5a70*/  @!P4 IMAD R7, R56, R88, RZ ;  /* 0x000000583807c224 */ /* 0x001fca00078e02ff */
[----:B------:R-:W-:Y:S01]  /*5a80*/  @!P4 STG.E.U8 desc[UR36][R72.64], R7 ;  /* 0x000000074800c986 */ /* 0x000fe2000c101124 */
[----:B------:R-:W-:-:S13]  /*5a90*/  ISETP.LT.OR P4, PT, R3, 0x2, !P3 ;  /* 0x000000020300780c */ /* 0x000fda0005f81670 */
[----:B-1----:R-:W-:-:S05]  /*5aa0*/  @!P4 IMAD R77, R57, R88, RZ ;  /* 0x00000058394dc224 */ /* 0x002fca00078e02ff */
[----:B------:R-:W-:Y:S01]  /*5ab0*/  @!P4 STG.E.U8 desc[UR36][R72.64+0x1], R77 ;  /* 0x0000014d4800c986 */ /* 0x000fe2000c101124 */
[C---:B------:R-:W-:Y:S02]  /*5ac0*/  ISETP.LT.OR P4, PT, R3.reuse, 0x1, !P2 ;  /* 0x000000010300780c */ /* 0x040fe40005781670 */
[----:B------:R-:W-:-:S11]  /*5ad0*/  ISETP.LT.OR P2, PT, R3, 0x2, !P2 ;  /* 0x000000020300780c */ /* 0x000fd60005741670 */
[----:B------:R-:W-:Y:S01]  /*5ae0*/  @!P4 IADD3 R56, P5, R72, R90, RZ ;  /* 0x0000005a4838c210 */ /* 0x000fe20007fbe0ff */
[-C--:B------:R-:W-:Y:S02]  /*5af0*/  @!P4 IMAD R79, R58, R88.reuse, RZ ;  /* 0x000000583a4fc224 */ /* 0x080fe400078e02ff */
[----:B------:R-:W-:Y:S02]  /*5b00*/  @!P2 IMAD R59, R59, R88, RZ ;  /* 0x000000583b3ba224 */ /* 0x000fe400078e02ff */
[----:B------:R-:W-:Y:S01]  /*5b10*/  @!P4 IMAD.X R57, R73, 0x1, R93, P5 ;  /* 0x000000014939c824 */ /* 0x000fe200028e065d */
[----:B------:R-:W-:-:S04]  /*5b20*/  ISETP.NE.AND P5, PT, R117, RZ, PT ;  /* 0x000000ff7500720c */ /* 0x000fc80003fa5270 */
[----:B------:R0:W-:Y:S01]  /*5b30*/  @!P4 STG.E.U8 desc[UR36][R56.64], R79 ;  /* 0x0000004f3800c986 */ /* 0x0001e2000c101124 */
[----:B--2---:R-:W-:-:S05]  /*5b40*/  @!P2 IADD3 R74, P4, R90, R72, RZ ;  /* 0x000000485a4aa210 */ /* 0x004fca0007f9e0ff */
[----:B------:R-:W-:Y:S01]  /*5b50*/  @!P2 IMAD.X R75, R93, 0x1, R73, P4 ;  /* 0x000000015d4ba824 */ /* 0x000fe200020e0649 */
[----:B------:R-:W-:-:S04]  /*5b60*/  ISETP.NE.AND P4, PT, R116, RZ, PT ;  /* 0x000000ff7400720c */ /* 0x000fc80003f85270 */
[----:B------:R1:W-:Y:S01]  /*5b70*/  @!P2 STG.E.U8 desc[UR36][R74.64+0x1], R59 ;  /* 0x0000013b4a00a986 */ /* 0x0003e2000c101124 */
[----:B------:R-:W-:Y:S01]  /*5b80*/  ISETP.LT.OR P2, PT, R3, 0x9, !P3 ;  /* 0x000000090300780c */ /* 0x000fe20005f41670 */
[----:B0-----:R-:W-:-:S07]  /*5b90*/  @!P0 IMAD R57, R62, R88, RZ ;  /* 0x000000583e398224 */ /* 0x001fce00078e02ff */
[----:B------:R-:W-:-:S05]  /*5ba0*/  @!P4 IMAD R67, R67, R88, RZ ;  /* 0x000000584343c224 */ /* 0x000fca00078e02ff */
[----:B------:R-:W-:-:S05]  /*5bb0*/  @!P2 IMAD R7, R60, R88, RZ ;  /* 0x000000583c07a224 */ /* 0x000fca00078e02ff */
[----:B------:R-:W-:Y:S01]  /*5bc0*/  @!P2 STG.E.U8 desc[UR36][R72.64+0x8], R7 ;  /* 0x000008074800a986 */ /* 0x000fe2000c101124 */
[----:B------:R-:W-:-:S13]  /*5bd0*/  ISETP.LT.OR P2, PT, R3, 0xa, !P3 ;  /* 0x0000000a0300780c */ /* 0x000fda0005f41670 */
[----:B------:R-:W-:-:S05]  /*5be0*/  @!P2 IMAD R61, R61, R88, RZ ;  /* 0x000000583d3da224 */ /* 0x000fca00078e02ff */
[----:B------:R-:W-:Y:S01]  /*5bf0*/  @!P2 STG.E.U8 desc[UR36][R72.64+0x9], R61 ;  /* 0x0000093d4800a986 */ /* 0x000fe2000c101124 */
[----:B------:R-:W-:-:S03]  /*5c00*/  ISETP.NE.AND P2, PT, R114, RZ, PT ;  /* 0x000000ff7200720c */ /* 0x000fc60003f45270 */
[----:B------:R-:W-:Y:S01]  /*5c10*/  @!P0 STG.E.U8 desc[UR36][R98.64+0x8], R57 ;  /* 0x0000083962008986 */ /* 0x000fe2000c101124 */
[----:B------:R-:W-:-:S09]  /*5c20*/  ISETP.NE.AND P0, PT, R112, RZ, PT ;  /* 0x000000ff7000720c */ /* 0x000fd20003f05270 */
[----:B------:R-:W-:-:S05]  /*5c30*/  @!P2 IMAD R63, R63, R88, RZ ;  /* 0x000000583f3fa224 */ /* 0x000fca00078e02ff */
[----:B------:R-:W-:Y:S01]  /*5c40*/  @!P2 STG.E.U8 desc[UR36][R102.64+0x9], R63 ;  /* 0x0000093f6600a986 */ /* 0x000fe2000c101124 */
[----:B------:R-:W-:-:S13]  /*5c50*/  ISETP.LT.OR P2, PT, R3, 0x11, !P3 ;  /* 0x000000110300780c */ /* 0x000fda0005f41670 */
[----:B-1----:R-:W-:-:S05]  /*5c60*/  @!P2 IMAD R59, R64, R88, RZ ;  /* 0x00000058403ba224 */ /* 0x002fca00078e02ff */
[----:B------:R0:W-:Y:S01]  /*5c70*/  @!P2 STG.E.U8 desc[UR36][R72.64+0x10], R59 ;  /* 0x0000103b4800a986 */ /* 0x0001e2000c101124 */
[----:B------:R-:W-:Y:S01]  /*5c80*/  ISETP.LT.OR P2, PT, R3, 0x12, !P3 ;  /* 0x000000120300780c */ /* 0x000fe20005f41670 */
[----:B0-----:R-:W-:-:S12]  /*5c90*/  @!P5 IMAD R59, R70, R88, RZ ;  /* 0x00000058463bd224 */ /* 0x001fd800078e02ff */
[----:B------:R-:W-:-:S05]  /*5ca0*/  @!P2 IMAD R65, R65, R88, RZ ;  /* 0x000000584141a224 */ /* 0x000fca00078e02ff */
[----:B------:R-:W-:Y:S01]  /*5cb0*/  @!P2 STG.E.U8 desc[UR36][R72.64+0x11], R65 ;  /* 0x000011414800a986 */ /* 0x000fe2000c101124 */
[----:B------:R-:W-:-:S13]  /*5cc0*/  ISETP.NE.AND P2, PT, R115, RZ, PT ;  /* 0x000000ff7300720c */ /* 0x000fda0003f45270 */
[----:B------:R-:W-:-:S05]  /*5cd0*/  @!P2 IMAD R7, R66, R88, RZ ;  /* 0x000000584207a224 */ /* 0x000fca00078e02ff */
[----:B------:R0:W-:Y:S01]  /*5ce0*/  @!P2 STG.E.U8 desc[UR36][R104.64+0x10], R7 ;  /* 0x000010076800a986 */ /* 0x0001e2000c101124 */
[C---:B------:R-:W-:Y:S02]  /*5cf0*/  ISETP.LT.OR P2, PT, R3.reuse, 0x19, !P3 ;  /* 0x000000190300780c */ /* 0x040fe40005f41670 */
[----:B------:R-:W-:Y:S01]  /*5d00*/  ISETP.LT.OR P3, PT, R3, 0x1a, !P3 ;  /* 0x0000001a0300780c */ /* 0x000fe20005f61670 */
[----:B------:R-:W-:Y:S10]  /*5d10*/  @!P4 STG.E.U8 desc[UR36][R106.64+0x11], R67 ;  /* 0x000011436a00c986 */ /* 0x000ff4000c101124 */
[----:B------:R-:W-:-:S02]  /*5d20*/  @!P2 IMAD R61, R68, R88, RZ ;  /* 0x00000058443da224 */ /* 0x000fc400078e02ff */
[----:B------:R-:W-:-:S03]  /*5d30*/  @!P3 IMAD R69, R69, R88, RZ ;  /* 0x000000584545b224 */ /* 0x000fc600078e02ff */
[----:B------:R1:W-:Y:S01]  /*5d40*/  @!P2 STG.E.U8 desc[UR36][R72.64+0x18], R61 ;  /* 0x0000183d4800a986 */ /* 0x0003e2000c101124 */
[----:B------:R-:W-:-:S03]  /*5d50*/  IADD3 R56, P2, R8, R89, RZ ;  /* 0x0000005908387210 */ /* 0x000fc60007f5e0ff */
[----:B------:R-:W-:Y:S02]  /*5d60*/  @!P3 STG.E.U8 desc[UR36][R72.64+0x19], R69 ;  /* 0x000019454800b986 */ /* 0x000fe4000c101124 */
[----:B------:R-:W-:Y:S01]  /*5d70*/  IMAD.X R57, R9, 0x1, R92, P2 ;  /* 0x0000000109397824 */ /* 0x000fe200010e065c */
[----:B------:R-:W-:Y:S01]  /*5d80*/  ISETP.GE.AND P2, PT, R6, 0x101, PT ;  /* 0x000001010600780c */ /* 0x000fe20003f46270 */
[----:B------:R-:W-:Y:S01]  /*5d90*/  @!P5 STG.E.U8 desc[UR36][R108.64+0x18], R59 ;  /* 0x0000183b6c00d986 */ /* 0x000fe2000c101124 */
[C---:B------:R-:W-:Y:S02]  /*5da0*/  ISETP.LT.OR P5, PT, R3.reuse, 0x9, !P0 ;  /* 0x000000090300780c */ /* 0x040fe400047a1670 */
[C---:B------:R-:W-:Y:S01]  /*5db0*/  ISETP.LT.OR P3, PT, R3.reuse, 0x1, !P2 ;  /* 0x000000010300780c */ /* 0x040fe20005761670 */
[----:B------:R-:W-:Y:S01]  /*5dc0*/  @!P6 STG.E.U8 desc[UR36][R110.64+0x19], R71 ;  /* 0x000019476e00e986 */ /* 0x000fe2000c101124 */
[----:B------:R-:W-:-:S11]  /*5dd0*/  ISETP.LT.OR P6, PT, R3, 0xa, !P0 ;  /* 0x0000000a0300780c */ /* 0x000fd600047c1670 */
[-C--:B0-----:R-:W-:Y:S02]  /*5de0*/  @!P3 IMAD R7, R40, R88.reuse, RZ ;  /* 0x000000582807b224 */ /* 0x081fe400078e02ff */
[----:B------:R-:W-:-:S03]  /*5df0*/  @!P6 IMAD R47, R47, R88, RZ ;  /* 0x000000582f2fe224 */ /* 0x000fc600078e02ff */
[----:B------:R-:W-:Y:S01]  /*5e00*/  @!P3 STG.E.U8 desc[UR36][R56.64], R7 ;  /* 0x000000073800b986 */ /* 0x000fe2000c101124 */
[----:B------:R-:W-:-:S13]  /*5e10*/  ISETP.LT.OR P3, PT, R3, 0x2, !P2 ;  /* 0x000000020300780c */ /* 0x000fda0005761670 */
[----:B-1----:R-:W-:-:S05]  /*5e20*/  @!P3 IMAD R61, R41, R88, RZ ;  /* 0x00000058293db224 */ /* 0x002fca00078e02ff */
[----:B------:R-:W-:Y:S01]  /*5e30*/  @!P3 STG.E.U8 desc[UR36][R56.64+0x1], R61 ;  /* 0x0000013d3800b986 */ /* 0x000fe2000c101124 */
[----:B------:R-:W-:-:S13]  /*5e40*/  ISETP.LT.OR P3, PT, R3, 0x1, !P0 ;  /* 0x000000010300780c */ /* 0x000fda0004761670 */
[----:B------:R-:W-:Y:S01]  /*5e50*/  @!P3 IADD3 R40, P4, R56, R90, RZ ;  /* 0x0000005a3828b210 */ /* 0x000fe20007f9e0ff */
[----:B------:R-:W-:-:S04]  /*5e60*/  @!P3 IMAD R63, R42, R88, RZ ;  /* 0x000000582a3fb224 */ /* 0x000fc800078e02ff */
[----:B------:R-:W-:-:S05]  /*5e70*/  @!P3 IMAD.X R41, R57, 0x1, R93, P4 ;  /* 0x000000013929b824 */ /* 0x000fca00020e065d */
[----:B------:R0:W-:Y:S01]  /*5e80*/  @!P3 STG.E.U8 desc[UR36][R40.64], R63 ;  /* 0x0000003f2800b986 */ /* 0x0001e2000c101124 */
[----:B------:R-:W-:Y:S01]  /*5e90*/  ISETP.LT.OR P3, PT, R3, 0x2, !P0 ;  /* 0x000000020300780c */ /* 0x000fe20004761670 */
[----:B0-----:R-:W-:-:S12]  /*5ea0*/  @!P5 IMAD R41, R46, R88, RZ ;  /* 0x000000582e29d224 */ /* 0x001fd800078e02ff */
[----:B------:R-:W-:Y:S01]  /*5eb0*/  @!P3 IADD3 R58, P4, R90, R56, RZ ;  /* 0x000000385a3ab210 */ /* 0x000fe20007f9e0ff */
[----:B------:R-:W-:-:S04]  /*5ec0*/  @!P3 IMAD R43, R43, R88, RZ ;  /* 0x000000582b2bb224 */ /* 0x000fc800078e02ff */
[----:B------:R-:W-:Y:S01]  /*5ed0*/  @!P3 IMAD.X R59, R93, 0x1, R57, P4 ;  /* 0x000000015d3bb824 */ /* 0x000fe200020e0639 */
[----:B------:R-:W-:-:S04]  /*5ee0*/  ISETP.LT.OR P4, PT, R3, 0x12, !P2 ;  /* 0x000000120300780c */ /* 0x000fc80005781670 */
[----:B------:R0:W-:Y:S01]  /*5ef0*/  @!P3 STG.E.U8 desc[UR36][R58.64+0x1], R43 ;  /* 0x0000012b3a00b986 */ /* 0x0001e2000c101124 */
[----:B------:R-:W-:-:S08]  /*5f00*/  ISETP.LT.OR P3, PT, R3, 0x9, !P2 ;  /* 0x000000090300780c */ /* 0x000fd00005761670 */
[----:B------:R-:W-:-:S05]  /*5f10*/  @!P4 IMAD R49, R49, R88, RZ ;  /* 0x000000583131c224 */ /* 0x000fca00078e02ff */
[----:B------:R-:W-:-:S05]  /*5f20*/  @!P3 IMAD R7, R44, R88, RZ ;  /* 0x000000582c07b224 */ /* 0x000fca00078e02ff */
[----:B------:R1:W-:Y:S01]  /*5f30*/  @!P3 STG.E.U8 desc[UR36][R56.64+0x8], R7 ;  /* 0x000008073800b986 */ /* 0x0003e2000c101124 */
[----:B------:R-:W-:-:S13]  /*5f40*/  ISETP.LT.OR P3, PT, R3, 0xa, !P2 ;  /* 0x0000000a0300780c */ /* 0x000fda0005761670 */
[----:B------:R-:W-:-:S05]  /*5f50*/  @!P3 IMAD R45, R45, R88, RZ ;  /* 0x000000582d2db224 */ /* 0x000fca00078e02ff */
[----:B------:R-:W-:Y:S01]  /*5f60*/  @!P3 STG.E.U8 desc[UR36][R56.64+0x9], R45 ;  /* 0x0000092d3800b986 */ /* 0x000fe2000c101124 */
[----:B------:R-:W-:-:S03]  /*5f70*/  ISETP.LT.OR P3, PT, R3, 0x11, !P2 ;  /* 0x000000110300780c */ /* 0x000fc60005761670 */
[----:B------:R-:W-:Y:S01]  /*5f80*/  @!P5 STG.E.U8 desc[UR36][R14.64+0x8], R41 ;  /* 0x000008290e00d986 */ /* 0x000fe2000c101124 */
[----:B------:R-:W-:-:S03]  /*5f90*/  ISETP.LT.OR P5, PT, R3, 0x1a, !P0 ;  /* 0x0000001a0300780c */ /* 0x000fc600047a1670 */
[----:B------:R2:W-:Y:S01]  /*5fa0*/  @!P6 STG.E.U8 desc[UR36][R20.64+0x9], R47 ;  /* 0x0000092f1400e986 */ /* 0x0005e2000c101124 */
[----:B------:R-:W-:-:S03]  /*5fb0*/  ISETP.LT.OR P6, PT, R3, 0x11, !P0 ;  /* 0x000000110300780c */ /* 0x000fc600047c1670 */
[----:B------:R-:W-:Y:S01]  /*5fc0*/  @!P4 STG.E.U8 desc[UR36][R56.64+0x11], R49 ;  /* 0x000011313800c986 */ /* 0x000fe2000c101124 */
[C---:B------:R-:W-:Y:S01]  /*5fd0*/  ISETP.LT.OR P4, PT, R3.reuse, 0x19, !P2 ;  /* 0x000000190300780c */ /* 0x040fe20005781670 */
[----:B0-----:R-:W-:Y:S01]  /*5fe0*/  @!P3 IMAD R43, R48, R88, RZ ;  /* 0x00000058302bb224 */ /* 0x001fe200078e02ff */
[----:B------:R-:W-:-:S03]  /*5ff0*/  ISETP.LT.OR P2, PT, R3, 0x1a, !P2 ;  /* 0x0000001a0300780c */ /* 0x000fc60005741670 */
[-C--:B------:R-:W-:Y:S01]  /*6000*/  @!P5 IMAD R55, R55, R88.reuse, RZ ;  /* 0x000000583737d224 */ /* 0x080fe200078e02ff */
[----:B------:R0:W-:Y:S01]  /*6010*/  @!P3 STG.E.U8 desc[UR36][R56.64+0x10], R43 ;  /* 0x0000102b3800b986 */ /* 0x0001e2000c101124 */
[----:B------:R-:W-:Y:S02]  /*6020*/  ISETP.LT.OR P3, PT, R3, 0x19, !P0 ;  /* 0x000000190300780c */ /* 0x000fe40004761670 */
[----:B-1----:R-:W-:-:S04]  /*6030*/  @!P6 IMAD R7, R50, R88, RZ ;  /* 0x000000583207e224 */ /* 0x002fc800078e02ff */
[-C--:B--2---:R-:W-:Y:S01]  /*6040*/  @!P4 IMAD R21, R52, R88.reuse, RZ ;  /* 0x000000583415c224 */ /* 0x084fe200078e02ff */
[----:B------:R1:W-:Y:S01]  /*6050*/  @!P6 STG.E.U8 desc[UR36][R10.64+0x10], R7 ;  /* 0x000010070a00e986 */ /* 0x0003e2000c101124 */
[----:B------:R-:W-:-:S03]  /*6060*/  @!P2 IMAD R53, R53, R88, RZ ;  /* 0x000000583535a224 */ /* 0x000fc600078e02ff */
[----:B------:R2:W-:Y:S01]  /*6070*/  @!P1 STG.E.U8 desc[UR36][R12.64+0x11], R51 ;  /* 0x000011330c009986 */ /* 0x0005e2000c101124 */
[----:B0-----:R-:W-:Y:S01]  /*6080*/  IMAD R43, R5, 0x180, RZ ;  /* 0x00000180052b7824 */ /* 0x001fe200078e02ff */
[----:B------:R-:W-:Y:S01]  /*6090*/  @!P3 IADD3 R14, P0, P1, R90, R8, R89 ;  /* 0x000000085a0eb210 */ /* 0x000fe2000791e059 */
[----:B------:R-:W-:Y:S01]  /*60a0*/  @!P3 IMAD R41, R54, R88, RZ ;  /* 0x000000583629b224 */ /* 0x000fe200078e02ff */
[----:B------:R-:W-:Y:S02]  /*60b0*/  @!P4 STG.E.U8 desc[UR36][R56.64+0x18], R21 ;  /* 0x000018153800c986 */ /* 0x000fe4000c101124 */
[----:B------:R-:W-:Y:S02]  /*60c0*/  @!P3 IADD3.X R15, R93, R9, R92, P0, P1 ;  /* 0x000000095d0fb210 */ /* 0x000fe400007e245c */
[C---:B------:R-:W-:Y:S01]  /*60d0*/  ISETP.GE.AND P0, PT, R6.reuse, 0x181, PT ;  /* 0x000001810600780c */ /* 0x040fe20003f06270 */
[----:B------:R-:W-:Y:S01]  /*60e0*/  @!P2 STG.E.U8 desc[UR36][R56.64+0x19], R53 ;  /* 0x000019353800a986 */ /* 0x000fe2000c101124 */
[----:B------:R-:W-:Y:S01]  /*60f0*/  ISETP.GE.AND P1, PT, R6, 0x189, PT ;  /* 0x000001890600780c */ /* 0x000fe20003f26270 */
[----:B-1----:R-:W-:Y:S01]  /*6100*/  IMAD.WIDE.U32 R10, R4, 0x180, R8 ;  /* 0x00000180040a7825 */ /* 0x002fe200078e0008 */
[----:B------:R-:W-:Y:S01]  /*6110*/  ISETP.LT.OR P4, PT, R3, 0x1, !P0 ;  /* 0x000000010300780c */ /* 0x000fe20004781670 */
[----:B------:R0:W-:Y:S01]  /*6120*/  @!P3 STG.E.U8 desc[UR36][R14.64+0x18], R41 ;  /* 0x000018290e00b986 */ /* 0x0001e2000c101124 */
[----:B--2---:R-:W-:Y:S01]  /*6130*/  @!P5 IADD3 R12, P2, P3, R90, R8, R89 ;  /* 0x000000085a0cd210 */ /* 0x004fe20007b5e059 */
[----:B------:R-:W-:-:S03]  /*6140*/  IMAD.IADD R5, R43, 0x1, R11 ;  /* 0x000000012b057824 */ /* 0x000fc600078e020b */
[----:B------:R-:W-:Y:S02]  /*6150*/  @!P5 IADD3.X R13, R93, R9, R92, P2, P3 ;  /* 0x000000095d0dd210 */ /* 0x000fe400017e645c */
[C---:B------:R-:W-:Y:S02]  /*6160*/  ISETP.LT.OR P2, PT, R3.reuse, 0x1, !P1 ;  /* 0x000000010300780c */ /* 0x040fe40004f41670 */
[C---:B------:R-:W-:Y:S01]  /*6170*/  ISETP.LT.OR P3, PT, R3.reuse, 0x2, !P0 ;  /* 0x000000020300780c */ /* 0x040fe20004761670 */
[----:B------:R1:W-:Y:S01]  /*6180*/  @!P5 STG.E.U8 desc[UR36][R12.64+0x19], R55 ;  /* 0x000019370c00d986 */ /* 0x0003e2000c101124 */
[----:B------:R-:W-:Y:S01]  /*6190*/  ISETP.LT.OR P5, PT, R3, 0x2, !P1 ;  /* 0x000000020300780c */ /* 0x000fe20004fa1670 */
[----:B------:R-:W-:Y:S02]  /*61a0*/  @!P4 IMAD R9, R24, R88, RZ ;  /* 0x000000581809c224 */ /* 0x000fe400078e02ff */
[----:B------:R-:W-:-:S05]  /*61b0*/  @!P4 IMAD.MOV.U32 R4, RZ, RZ, R10 ;  /* 0x000000ffff04c224 */ /* 0x000fca00078e000a */
[----:B------:R2:W-:Y:S01]  /*61c0*/  @!P4 STG.E.U8 desc[UR36][R4.64], R9 ;  /* 0x000000090400c986 */ /* 0x0005e2000c101124 */
[----:B------:R-:W-:Y:S01]  /*61d0*/  @!P2 IADD3 R6, P4, R90, R10, RZ ;  /* 0x0000000a5a06a210 */ /* 0x000fe20007f9e0ff */
[-C--:B0-----:R-:W-:Y:S02]  /*61e0*/  @!P2 IMAD R15, R26, R88.reuse, RZ ;  /* 0x000000581a0fa224 */ /* 0x081fe400078e02ff */
[----:B------:R-:W-:Y:S02]  /*61f0*/  @!P3 IMAD R25, R25, R88, RZ ;  /* 0x000000581919b224 */ /* 0x000fe400078e02ff */
[----:B------:R-:W-:Y:S02]  /*6200*/  @!P3 IMAD.MOV.U32 R8, RZ, RZ, R10 ;  /* 0x000000ffff08b224 */ /* 0x000fe400078e000a */
[----:B------:R-:W-:Y:S01]  /*6210*/  @!P2 IMAD.X R7, R5, 0x1, R93, P4 ;  /* 0x000000010507a824 */ /* 0x000fe200020e065d */
[----:B-1----:R-:W-:Y:S01]  /*6220*/  @!P5 IADD3 R12, P4, R90, R10, RZ ;  /* 0x0000000a5a0cd210 */ /* 0x002fe20007f9e0ff */
[----:B------:R-:W-:-:S02]  /*6230*/  @!P5 IMAD R27, R27, R88, RZ ;  /* 0x000000581b1bd224 */ /* 0x000fc400078e02ff */
[----:B--2---:R-:W-:Y:S02]  /*6240*/  @!P3 IMAD.MOV.U32 R9, RZ, RZ, R5 ;  /* 0x000000ffff09b224 */ /* 0x004fe400078e0005 */
[----:B------:R-:W-:Y:S01]  /*6250*/  @!P5 IMAD.X R13, R5, 0x1, R93, P4 ;  /* 0x00000001050dd824 */ /* 0x000fe200020e065d */
[C---:B------:R-:W-:Y:S02]  /*6260*/  ISETP.LT.OR P4, PT, R3.reuse, 0xa, !P0 ;  /* 0x0000000a0300780c */ /* 0x040fe40004781670 */
[----:B------:R-:W-:Y:S01]  /*6270*/  @!P3 STG.E.U8 desc[UR36][R8.64+0x1], R25 ;  /* 0x000001190800b986 */ /* 0x000fe2000c101124 */
[----:B------:R-:W-:-:S03]  /*6280*/  ISETP.LT.OR P3, PT, R3, 0x9, !P0 ;  /* 0x000000090300780c */ /* 0x000fc60004761670 */
[----:B------:R0:W-:Y:S01]  /*6290*/  @!P2 STG.E.U8 desc[UR36][R6.64], R15 ;  /* 0x0000000f0600a986 */ /* 0x0001e2000c101124 */
[----:B------:R-:W-:-:S03]  /*62a0*/  ISETP.LT.OR P2, PT, R3, 0x9, !P1 ;  /* 0x000000090300780c */ /* 0x000fc60004f41670 */
[----:B------:R-:W-:Y:S01]  /*62b0*/  @!P5 STG.E.U8 desc[UR36][R12.64+0x1], R27 ;  /* 0x0000011b0c00d986 */ /* 0x000fe2000c101124 */
[----:B------:R-:W-:Y:S02]  /*62c0*/  ISETP.LT.OR P5, PT, R3, 0xa, !P1 ;  /* 0x0000000a0300780c */ /* 0x000fe40004fa1670 */
[----:B------:R-:W-:-:S03]  /*62d0*/  @!P4 IMAD R29, R29, R88, RZ ;  /* 0x000000581d1dc224 */ /* 0x000fc600078e02ff */
[-C--:B------:R-:W-:Y:S02]  /*62e0*/  @!P3 IMAD R11, R28, R88.reuse, RZ ;  /* 0x000000581c0bb224 */ /* 0x080fe400078e02ff */
[----:B------:R-:W-:Y:S02]  /*62f0*/  @!P3 IMAD.MOV.U32 R4, RZ, RZ, R10 ;  /* 0x000000ffff04b224 */ /* 0x000fe400078e000a */
[----:B0-----:R-:W-:-:S03]  /*6300*/  @!P2 IMAD R15, R30, R88, RZ ;  /* 0x000000581e0fa224 */ /* 0x001fc600078e02ff */
[----:B------:R0:W-:Y:S01]  /*6310*/  @!P3 STG.E.U8 desc[UR36][R4.64+0x8], R11 ;  /* 0x0000080b0400b986 */ /* 0x0001e2000c101124 */
[----:B------:R-:W-:Y:S01]  /*6320*/  @!P2 IADD3 R6, P3, R90, R10, RZ ;  /* 0x0000000a5a06a210 */ /* 0x000fe20007f7e0ff */
[----:B------:R-:W-:-:S04]  /*6330*/  @!P5 IMAD R31, R31, R88, RZ ;  /* 0x000000581f1fd224 */ /* 0x000fc800078e02ff */
[----:B------:R-:W-:Y:S01]  /*6340*/  @!P2 IMAD.X R7, R5, 0x1, R93, P3 ;  /* 0x000000010507a824 */ /* 0x000fe200018e065d */
[----:B------:R-:W-:Y:S01]  /*6350*/  ISETP.LT.OR P3, PT, R3, 0x11, !P0 ;  /* 0x000000110300780c */ /* 0x000fe20004761670 */
[----:B0-----:R-:W-:-:S05]  /*6360*/  @!P4 IMAD.MOV.U32 R4, RZ, RZ, R10 ;  /* 0x000000ffff04c224 */ /* 0x001fca00078e000a */
[----:B------:R0:W-:Y:S01]  /*6370*/  @!P4 STG.E.U8 desc[UR36][R4.64+0x9], R29 ;  /* 0x0000091d0400c986 */ /* 0x0001e2000c101124 */
[----:B------:R-:W-:-:S06]  /*6380*/  @!P5 IADD3 R8, P4, R90, R10, RZ ;  /* 0x0000000a5a08d210 */ /* 0x000fcc0007f9e0ff */
[----:B------:R-:W-:Y:S01]  /*6390*/  @!P3 IMAD R11, R32, R88, RZ ;  /* 0x00000058200bb224 */ /* 0x000fe200078e02ff */
[----:B------:R1:W-:Y:S01]  /*63a0*/  @!P2 STG.E.U8 desc[UR36][R6.64+0x8], R15 ;  /* 0x0000080f0600a986 */ /* 0x0003e2000c101124 */
[----:B------:R-:W-:Y:S01]  /*63b0*/  ISETP.LT.OR P2, PT, R3, 0x12, !P0 ;  /* 0x000000120300780c */ /* 0x000fe20004741670 */
[----:B------:R-:W-:Y:S01]  /*63c0*/  @!P5 IMAD.X R9, R5, 0x1, R93, P4 ;  /* 0x000000010509d824 */ /* 0x000fe200020e065d */
[----:B------:R-:W-:-:S04]  /*63d0*/  ISETP.LT.OR P4, PT, R3, 0x11, !P1 ;  /* 0x000000110300780c */ /* 0x000fc80004f81670 */
[----:B------:R-:W-:Y:S01]  /*63e0*/  @!P5 STG.E.U8 desc[UR36][R8.64+0x9], R31 ;  /* 0x0000091f0800d986 */ /* 0x000fe2000c101124 */
[----:B0-----:R-:W-:-:S05]  /*63f0*/  @!P3 IMAD.MOV.U32 R4, RZ, RZ, R10 ;  /* 0x000000ffff04b224 */ /* 0x001fca00078e000a */
[----:B------:R0:W-:Y:S01]  /*6400*/  @!P3 STG.E.U8 desc[UR36][R4.64+0x10], R11 ;  /* 0x0000100b0400b986 */ /* 0x0001e2000c101124 */
[----:B------:R-:W-:Y:S01]  /*6410*/  ISETP.LT.OR P3, PT, R3, 0x12, !P1 ;  /* 0x000000120300780c */ /* 0x000fe20004f61670 */
[----:B------:R-:W-:Y:S01]  /*6420*/  @!P2 IMAD R33, R33, R88, RZ ;  /* 0x000000582121a224 */ /* 0x000fe200078e02ff */
[----:B-1----:R-:W-:Y:S01]  /*6430*/  @!P4 IADD3 R6, P5, R90, R10, RZ ;  /* 0x0000000a5a06c210 */ /* 0x002fe20007fbe0ff */
[----:B------:R-:W-:-:S04]  /*6440*/  @!P4 IMAD R21, R34, R88, RZ ;  /* 0x000000582215c224 */ /* 0x000fc800078e02ff */
[----:B------:R-:W-:Y:S01]  /*6450*/  @!P4 IMAD.X R7, R5, 0x1, R93, P5 ;  /* 0x000000010507c824 */ /* 0x000fe200028e065d */
[C---:B------:R-:W-:Y:S02]  /*6460*/  ISETP.LT.OR P5, PT, R3.reuse, 0x19, !P1 ;  /* 0x000000190300780c */ /* 0x040fe40004fa1670 */
[----:B------:R-:W-:Y:S01]  /*6470*/  ISETP.LT.OR P1, PT, R3, 0x1a, !P1 ;  /* 0x0000001a0300780c */ /* 0x000fe20004f21670 */
[----:B0-----:R-:W-:Y:S02]  /*6480*/  @!P2 IMAD.MOV.U32 R4, RZ, RZ, R10 ;  /* 0x000000ffff04a224 */ /* 0x001fe400078e000a */
[----:B------:R-:W-:-:S03]  /*6490*/  @!P3 IMAD R35, R35, R88, RZ ;  /* 0x000000582323b224 */ /* 0x000fc600078e02ff */
[----:B------:R0:W-:Y:S01]  /*64a0*/  @!P2 STG.E.U8 desc[UR36][R4.64+0x11], R33 ;  /* 0x000011210400a986 */ /* 0x0001e2000c101124 */
[C---:B------:R-:W-:Y:S02]  /*64b0*/  ISETP.LT.OR P2, PT, R3.reuse, 0x19, !P0 ;  /* 0x000000190300780c */ /* 0x040fe40004741670 */
[----:B------:R-:W-:Y:S01]  /*64c0*/  ISETP.LT.OR P0, PT, R3, 0x1a, !P0 ;  /* 0x0000001a0300780c */ /* 0x000fe20004701670 */
[----:B------:R1:W-:Y:S01]  /*64d0*/  @!P4 STG.E.U8 desc[UR36][R6.64+0x10], R21 ;  /* 0x000010150600c986 */ /* 0x0003e2000c101124 */
[----:B------:R-:W-:Y:S01]  /*64e0*/  @!P3 IADD3 R8, P4, R90, R10, RZ ;  /* 0x0000000a5a08b210 */ /* 0x000fe20007f9e0ff */
[-C--:B------:R-:W-:Y:S02]  /*64f0*/  @!P5 IMAD R25, R38, R88.reuse, RZ ;  /* 0x000000582619d224 */ /* 0x080fe400078e02ff */
[----:B------:R-:W-:Y:S02]  /*6500*/  @!P1 IMAD R39, R39, R88, RZ ;  /* 0x0000005827279224 */ /* 0x000fe400078e02ff */
[----:B------:R-:W-:Y:S01]  /*6510*/  @!P3 IMAD.X R9, R5, 0x1, R93, P4 ;  /* 0x000000010509b824 */ /* 0x000fe200020e065d */
[----:B------:R-:W-:-:S03]  /*6520*/  @!P5 IADD3 R12, P4, R90, R10, RZ ;  /* 0x0000000a5a0cd210 */ /* 0x000fc60007f9e0ff */
[----:B------:R-:W-:Y:S01]  /*6530*/  @!P2 IMAD R3, R36, R88, RZ ;  /* 0x000000582403a224 */ /* 0x000fe200078e02ff */
[----:B------:R1:W-:Y:S01]  /*6540*/  @!P3 STG.E.U8 desc[UR36][R8.64+0x11], R35 ;  /* 0x000011230800b986 */ /* 0x0003e2000c101124 */
[----:B------:R-:W-:Y:S01]  /*6550*/  @!P5 IMAD.X R13, R5, 0x1, R93, P4 ;  /* 0x00000001050dd824 */ /* 0x000fe200020e065d */
[----:B------:R-:W-:Y:S01]  /*6560*/  @!P1 IADD3 R14, P4, R90, R10, RZ ;  /* 0x0000000a5a0e9210 */ /* 0x000fe20007f9e0ff */
[----:B0-----:R-:W-:Y:S02]  /*6570*/  @!P2 IMAD.MOV.U32 R4, RZ, RZ, R10 ;  /* 0x000000ffff04a224 */ /* 0x001fe400078e000a */
[----:B------:R-:W-:Y:S02]  /*6580*/  @!P0 IMAD R37, R37, R88, RZ ;  /* 0x0000005825258224 */ /* 0x000fe400078e02ff */
[----:B------:R-:W-:Y:S01]  /*6590*/  @!P0 IMAD.MOV.U32 R11, RZ, RZ, R5 ;  /* 0x000000ffff0b8224 */ /* 0x000fe200078e0005 */
[----:B------:R1:W-:Y:S01]  /*65a0*/  @!P2 STG.E.U8 desc[UR36][R4.64+0x18], R3 ;  /* 0x000018030400a986 */ /* 0x0003e2000c101124 */
[----:B------:R-:W-:-:S03]  /*65b0*/  @!P1 IMAD.X R15, R5, 0x1, R93, P4 ;  /* 0x00000001050f9824 */ /* 0x000fc600020e065d */
[----:B------:R1:W-:Y:S04]  /*65c0*/  @!P0 STG.E.U8 desc[UR36][R10.64+0x19], R37 ;  /* 0x000019250a008986 */ /* 0x0003e8000c101124 */
[----:B------:R1:W-:Y:S04]  /*65d0*/  @!P5 STG.E.U8 desc[UR36][R12.64+0x18], R25 ;  /* 0x000018190c00d986 */ /* 0x0003e8000c101124 */
[----:B------:R1:W-:Y:S02]  /*65e0*/  @!P1 STG.E.U8 desc[UR36][R14.64+0x19], R39 ;  /* 0x000019270e009986 */ /* 0x0003e4000c101124 */
.L_x_162:
[----:B------:R-:W-:Y:S05]  /*65f0*/  BSYNC B0 ;  /* 0x0000000000007941 */ /* 0x000fea0003800000 */
.L_x_34:
[----:B------:R-:W-:Y:S01]  /*6600*/  ULDC UR4, c[0x0][0xc] ;  /* 0x0000030000047ab9 */ /* 0x000fe20000000800 */
[----:B------:R-:W-:Y:S01]  /*6610*/  ULDC UR5, c[0x0][0x10] ;  /* 0x0000040000057ab9 */ /* 0x000fe20000000800 */
[----:B-1----:R-:W1:Y:S01]  /*6620*/  LDC R3, c[0x0][0x14] ;  /* 0x00000500ff037b82 */ /* 0x002e620000000800 */
[----:B------:R-:W-:Y:S01]  /*6630*/  UIMAD.WIDE.U32 UR4, UR4, UR5, URZ ;  /* 0x00000005040472a5 */ /* 0x000fe2000f8e003f */
[----:B------:R-:W-:Y:S02]  /*6640*/  IMAD.MOV.U32 R99, RZ, RZ, -0x1 ;  /* 0xffffffffff637424 */ /* 0x000fe400078e00ff */
[----:B------:R-:W-:-:S03]  /*6650*/  IMAD.MOV.U32 R97, RZ, RZ, -0x1 ;  /* 0xffffffffff617424 */ /* 0x000fc600078e00ff */
[----:B-1----:R-:W-:-:S04]  /*6660*/  IMAD.WIDE.U32 R16, R3, UR4, R16 ;  /* 0x0000000403107c25 */ /* 0x002fc8000f8e0010 */
[----:B------:R-:W-:Y:S01]  /*6670*/  IMAD R3, R3, UR5, RZ ;  /* 0x0000000503037c24 */ /* 0x000fe2000f8e02ff */
[----:B------:R-:W-:Y:S02]  /*6680*/  ULDC.64 UR4, c[0x0][0x650] ;  /* 0x0001940000047ab9 */ /* 0x000fe40000000a00 */
[----:B------:R-:W-:Y:S01]  /*6690*/  ISETP.GE.U32.AND P0, PT, R16, UR4, PT ;  /* 0x0000000410007c0c */ /* 0x000fe2000bf06070 */
[--C-:B------:R-:W-:Y:S01]  /*66a0*/  IMAD.IADD R17, R17, 0x1, R3.reuse ;  /* 0x0000000111117824 */ /* 0x100fe200078e0203 */
[----:B------:R-:W-:-:S04]  /*66b0*/  PRMT R3, RZ, 0x7610, R3 ;  /* 0x00007610ff037816 */ /* 0x000fc80000000003 */
[----:B------:R-:W-:-:S13]  /*66c0*/  ISETP.GE.U32.AND.EX P0, PT, R17, UR5, PT, P0 ;  /* 0x0000000511007c0c */ /* 0x000fda000bf06100 */
[----:B------:R-:W-:Y:S05]  /*66d0*/  @P0 BRA `(.L_x_163) ;  /* 0x0000000400640947 */ /* 0x000fea0003800000 */
[----:B------:R-:W1:Y:S01]  /*66e0*/  S2R R12, SR_CTAID.X ;  /* 0x00000000000c7919 */ /* 0x000e620000002500 */
[----:B--2---:R-:W2:Y:S01]  /*66f0*/  LDC.64 R10, c[0x0][0x628] ;  /* 0x00018a00ff0a7b82 */ /* 0x004ea20000000a00 */
[----:B------:R-:W-:Y:S01]  /*6700*/  ULDC UR4, c[0x0][0x150] ;  /* 0x0000540000047ab9 */ /* 0x000fe20000000800 */
[----:B------:R-:W-:Y:S01]  /*6710*/  IMAD.MOV.U32 R8, RZ, RZ, R16 ;  /* 0x000000ffff087224 */ /* 0x000fe200078e0010 */
[----:B------:R-:W0:Y:S01]  /*6720*/  S2R R24, SR_CTAID.Y ;  /* 0x0000000000187919 */ /* 0x000e220000002600 */
[----:B------:R-:W-:-:S04]  /*6730*/  IMAD.MOV.U32 R9, RZ, RZ, R17 ;  /* 0x000000ffff097224 */ /* 0x000fc800078e0011 */
[----:B------:R-:W0:Y:S08]  /*6740*/  LDC R21, c[0x0][0x144] ;  /* 0x00005100ff157b82 */ /* 0x000e300000000800 */
[----:B------:R-:W0:Y:S08]  /*6750*/  LDC R0, c[0x0][0x630] ;  /* 0x00018c00ff007b82 */ /* 0x000e300000000800 */
[----:B------:R-:W0:Y:S01]  /*6760*/  LDC.64 R14, c[0x0][0x620] ;  /* 0x00018800ff0e7b82 */ /* 0x000e220000000a00 */
[----:B--2---:R-:W-:-:S04]  /*6770*/  ISETP.NE.U32.AND P0, PT, R10, RZ, PT ;  /* 0x000000ff0a00720c */ /* 0x004fc80003f05070 */
[----:B------:R-:W-:Y:S02]  /*6780*/  ISETP.NE.AND.EX P0, PT, R11, RZ, PT, P0 ;  /* 0x000000ff0b00720c */ /* 0x000fe40003f05300 */
[----:B-1----:R-:W-:-:S05]  /*6790*/  I2FP.F32.U32 R3, R12 ;  /* 0x0000000c00037245 */ /* 0x002fca0000201000 */
[----:B------:R-:W-:-:S04]  /*67a0*/  FMUL R3, R3, UR4 ;  /* 0x0000000403037c20 */ /* 0x000fc80008400000 */
[----:B------:R1:W2:Y:S02]  /*67b0*/  F2I.U32.TRUNC.NTZ R20, R3 ;  /* 0x0000000300147305 */ /* 0x0002a4000020f000 */
[----:B------:R-:W-:Y:S05]  /*67c0*/  @!P0 BRA `(.L_x_164) ;  /* 0x0000000000288947 */ /* 0x000fea0003800000 */
[----:B-1----:R-:W1:Y:S02]  /*67d0*/  LDC R3, c[0x0][0x634] ;  /* 0x00018d00ff037b82 */ /* 0x002e640000000800 */
[----:B-1----:R-:W-:-:S05]  /*67e0*/  IADD3 R3, P0, R16, R3, RZ ;  /* 0x0000000310037210 */ /* 0x002fca0007f1e0ff */
        /* <DEDUP_REMOVED lines=8> */
.L_x_164:
[----:B------:R-:W3:Y:S01]  /*6870*/  LDC.64 R28, c[0x0][0x640] ;  /* 0x00019000ff1c7b82 */ /* 0x000ee20000000a00 */
[-CC-:B0-----:R-:W-:Y:S01]  /*6880*/  SHF.R.U64 R97, R8, R0.reuse, R9.reuse ;  /* 0x0000000008617219 */ /* 0x181fe20000001209 */
[----:B--2---:R-:W-:Y:S01]  /*6890*/  IMAD.MOV R20, RZ, RZ, -R20 ;  /* 0x000000ffff147224 */ /* 0x004fe200078e0a14 */
[----:B------:R-:W-:Y:S01]  /*68a0*/  SHF.R.U32.HI R0, RZ, R0, R9 ;  /* 0x00000000ff007219 */ /* 0x000fe20000011609 */
[----:B------:R-:W-:Y:S01]  /*68b0*/  ULDC UR4, c[0x0][0x154] ;  /* 0x0000550000047ab9 */ /* 0x000fe20000000800 */
[----:B-1----:R-:W-:Y:S01]  /*68c0*/  IADD3 R3, P0, RZ, -R97, RZ ;  /* 0x80000061ff037210 */ /* 0x002fe20007f1e0ff */
[----:B------:R-:W-:Y:S02]  /*68d0*/  IMAD R21, R21, R20, R12 ;  /* 0x0000001415157224 */ /* 0x000fe400078e020c */
[----:B------:R-:W0:Y:S01]  /*68e0*/  LDC R6, c[0x0][0x618] ;  /* 0x00018600ff067b82 */ /* 0x000e220000000800 */
[----:B------:R-:W-:Y:S02]  /*68f0*/  IMAD.MOV.U32 R7, RZ, RZ, 0x1 ;  /* 0x00000001ff077424 */ /* 0x000fe400078e00ff */
[----:B------:R-:W-:-:S04]  /*6900*/  IMAD.X R5, RZ, RZ, ~R0, P0 ;  /* 0x000000ffff057224 */ /* 0x000fc800000e0e00 */
[-C--:B------:R-:W-:Y:S01]  /*6910*/  IMAD R0, R5, R14.reuse, RZ ;  /* 0x0000000e05007224 */ /* 0x080fe200078e02ff */
[----:B------:R-:W1:Y:S01]  /*6920*/  LDC R8, c[0x0][0x608] ;  /* 0x00018200ff087b82 */ /* 0x000e620000000800 */
[----:B------:R-:W-:-:S04]  /*6930*/  IMAD.WIDE.U32 R4, R3, R14, R16 ;  /* 0x0000000e03047225 */ /* 0x000fc800078e0010 */
[----:B------:R-:W-:Y:S01]  /*6940*/  IMAD R3, R3, R15, R0 ;  /* 0x0000000f03037224 */ /* 0x000fe200078e0200 */
[----:B------:R-:W-:Y:S02]  /*6950*/  I2FP.F32.U32 R0, R24 ;  /* 0x0000001800007245 */ /* 0x000fe40000201000 */
[----:B------:R-:W2:Y:S01]  /*6960*/  LDC R26, c[0x0][0x658] ;  /* 0x00019600ff1a7b82 */ /* 0x000ea20000000800 */
[----:B------:R-:W-:Y:S01]  /*6970*/  IMAD.IADD R3, R5, 0x1, R3 ;  /* 0x0000000105037824 */ /* 0x000fe200078e0203 */
[----:B---3--:R-:W-:Y:S01]  /*6980*/  ISETP.NE.U32.AND P0, PT, R28, RZ, PT ;  /* 0x000000ff1c00720c */ /* 0x008fe20003f05070 */
[----:B------:R-:W-:Y:S01]  /*6990*/  FMUL R0, R0, UR4 ;  /* 0x0000000400007c20 */ /* 0x000fe20008400000 */
[----:B------:R-:W-:Y:S02]  /*69a0*/  IMAD.MOV.U32 R5, RZ, RZ, -0x1 ;  /* 0xffffffffff057424 */ /* 0x000fe400078e00ff */
[----:B------:R-:W-:Y:S01]  /*69b0*/  ISETP.NE.AND.EX P0, PT, R29, RZ, PT, P0 ;  /* 0x000000ff1d00720c */ /* 0x000fe20003f05300 */
[----:B------:R3:W2:Y:S01]  /*69c0*/  F2I.U32.TRUNC.NTZ R13, R0 ;  /* 0x00000000000d7305 */ /* 0x0006a2000020f000 */
[----:B------:R-:W3:Y:S01]  /*69d0*/  LDC R15, c[0x0][0x148] ;  /* 0x00005200ff0f7b82 */ /* 0x000ee20000000800 */
[----:B0-----:R-:W-:-:S02]  /*69e0*/  SHF.R.U64 R12, R4, R6, R3 ;  /* 0x00000006040c7219 */ /* 0x001fc40000001203 */
[----:B------:R-:W-:-:S05]  /*69f0*/  SHF.R.U32.HI R3, RZ, R6, R3 ;  /* 0x00000006ff037219 */ /* 0x000fca0000011603 */
[----:B------:R-:W0:Y:S01]  /*6a00*/  LDC R20, c[0x0][0x600] ;  /* 0x00018000ff147b82 */ /* 0x000e220000000800 */
[-CC-:B-1----:R-:W-:Y:S02]  /*6a10*/  SHF.R.U64 R10, R12, R8.reuse, R3.reuse ;  /* 0x000000080c0a7219 */ /* 0x182fe40000001203 */
[----:B------:R-:W-:-:S05]  /*6a20*/  SHF.R.U32.HI R3, RZ, R8, R3 ;  /* 0x00000008ff037219 */ /* 0x000fca0000011603 */
[----:B------:R-:W1:Y:S01]  /*6a30*/  LDC R27, c[0x0][0x648] ;  /* 0x00019200ff1b7b82 */ /* 0x000e620000000800 */
[-C--:B--2---:R-:W-:Y:S02]  /*6a40*/  SHF.L.U32 R4, R5, R26.reuse, RZ ;  /* 0x0000001a05047219 */ /* 0x084fe400000006ff */
[-CC-:B------:R-:W-:Y:S02]  /*6a50*/  SHF.R.U64 R14, R10, R26.reuse, R3.reuse ;  /* 0x0000001a0a0e7219 */ /* 0x180fe40000001203 */
[----:B------:R-:W-:Y:S02]  /*6a60*/  SHF.R.U32.HI R5, RZ, R26, R3 ;  /* 0x0000001aff057219 */ /* 0x000fe40000011603 */
[----:B------:R-:W-:Y:S01]  /*6a70*/  LOP3.LUT R25, RZ, R4, RZ, 0x33, !PT ;  /* 0x00000004ff197212 */ /* 0x000fe200078e33ff */
[----:B------:R-:W2:Y:S01]  /*6a80*/  LDC R30, c[0x0][0x638] ;  /* 0x00018e00ff1e7b82 */ /* 0x000ea20000000800 */
[----:B------:R-:W-:Y:S01]  /*6a90*/  SHF.L.U32 R26, R7, R26, RZ ;  /* 0x0000001a071a7219 */ /* 0x000fe200000006ff */
[----:B------:R-:W-:-:S06]  /*6aa0*/  IMAD.MOV.U32 R4, RZ, RZ, R14 ;  /* 0x000000ffff047224 */ /* 0x000fcc00078e000e */
[----:B------:R-:W0:Y:S01]  /*6ab0*/  LDC R31, c[0x0][0x610] ;  /* 0x00018400ff1f7b82 */ /* 0x000e220000000800 */
        /* <DEDUP_REMOVED lines=11> */
.L_x_165:
[----:B------:R-:W-:Y:S01]  /*6b70*/  ISETP.NE.AND P0, PT, R2, 0x1, PT ;  /* 0x000000010200780c */ /* 0x000fe20003f05270 */
[----:B0-----:R-:W-:Y:S01]  /*6b80*/  VIADD R7, R20, 0xffffffff ;  /* 0xffffffff14077836 */ /* 0x001fe20000000000 */
[----:B-1-3--:R-:W-:Y:S01]  /*6b90*/  SHF.R.U64 R0, R4, R27, R5 ;  /* 0x0000001b04007219 */ /* 0x00afe20000001205 */
[----:B------:R-:W-:Y:S01]  /*6ba0*/  IMAD.MOV R13, RZ, RZ, -R13 ;  /* 0x000000ffff0d7224 */ /* 0x000fe200078e0a0d */
[----:B------:R-:W-:Y:S01]  /*6bb0*/  LOP3.LUT R5, R10, R25, RZ, 0xc0, !PT ;  /* 0x000000190a057212 */ /* 0x000fe200078ec0ff */
[----:B------:R-:W-:Y:S01]  /*6bc0*/  IMAD.MOV.U32 R4, RZ, RZ, 0x1 ;  /* 0x00000001ff047424 */ /* 0x000fe200078e00ff */
[----:B------:R-:W-:Y:S01]  /*6bd0*/  LOP3.LUT R12, R12, R7, RZ, 0xc0, !PT ;  /* 0x000000070c0c7212 */ /* 0x000fe200078ec0ff */
[----:B------:R-:W-:Y:S02]  /*6be0*/  IMAD.MOV R3, RZ, RZ, -R0 ;  /* 0x000000ffff037224 */ /* 0x000fe400078e0a00 */
[----:B------:R-:W-:Y:S02]  /*6bf0*/  IMAD R0, R26, R0, R5 ;  /* 0x000000001a007224 */ /* 0x000fe400078e0205 */
[----:B--2---:R-:W-:-:S02]  /*6c00*/  IMAD R3, R3, R30, R14 ;  /* 0x0000001e03037224 */ /* 0x004fc400078e020e */
[----:B------:R-:W-:Y:S02]  /*6c10*/  @P0 IMAD R21, R15, R13, R24 ;  /* 0x0000000d0f150224 */ /* 0x000fe400078e0218 */
[----:B------:R-:W-:Y:S01]  /*6c20*/  IMAD R5, R3, R20, R12 ;  /* 0x0000001403057224 */ /* 0x000fe200078e020c */
[----:B------:R-:W-:Y:S01]  /*6c30*/  PRMT R3, R4, 0x7610, R3 ;  /* 0x0000761004037816 */ /* 0x000fe20000000003 */
[----:B------:R-:W-:-:S05]  /*6c40*/  IMAD R0, R0, R31, R21 ;  /* 0x0000001f00007224 */ /* 0x000fca00078e0215 */
[----:B------:R-:W-:Y:S02]  /*6c50*/  SEL R99, R5, R0, !P0 ;  /* 0x0000000005637207 */ /* 0x000fe40004000000 */
[----:B------:R-:W-:-:S07]  /*6c60*/  SEL R0, R0, R5, !P0 ;  /* 0x0000000500007207 */ /* 0x000fce0004000000 */
.L_x_163:
[----:B------:R-:W-:Y:S01]  /*6c70*/  LOP3.LUT P0, RZ, R3, 0xff, RZ, 0xc0, !PT ;  /* 0x000000ff03ff7812 */ /* 0x000fe2000780c0ff */
[----:B------:R-:W-:-:S12]  /*6c80*/  IMAD.MOV.U32 R98, RZ, RZ, R0 ;  /* 0x000000ffff627224 */ /* 0x000fd800078e0000 */
[----:B------:R-:W-:Y:S05]  /*6c90*/  @P0 BRA `(.L_x_166) ;  /* 0xffffffa400800947 */ /* 0x000fea000383ffff */
[----:B------:R-:W-:Y:S05]  /*6ca0*/  EXIT ;  /* 0x000000000000794d */ /* 0x000fea0003800000 */
.L_x_7:
[----:B0-----:R-:W-:Y:S01]  /*6cb0*/  ULDC.64 UR4, c[0x0][0x650] ;  /* 0x0001940000047ab9 */ /* 0x001fe20000000a00 */
        /* <DEDUP_REMOVED lines=25> */
.L_x_168:
[----:B------:R-:W0:Y:S01]  /*6e50*/  LDC.64 R28, c[0x0][0x640] ;  /* 0x00019000ff1c7b82 */ /* 0x000e220000000a00 */
[-CC-:B------:R-:W-:Y:S01]  /*6e60*/  SHF.R.U64 R22, R12, R6.reuse, R13.reuse ;  /* 0x000000060c167219 */ /* 0x180fe2000000120d */
[----:B------:R-:W-:Y:S01]  /*6e70*/  IMAD.MOV.U32 R30, RZ, RZ, 0x1 ;  /* 0x00000001ff1e7424 */ /* 0x000fe200078e00ff */
[----:B------:R-:W-:Y:S02]  /*6e80*/  SHF.R.U32.HI R6, RZ, R6, R13 ;  /* 0x00000006ff067219 */ /* 0x000fe4000001160d */
        /* <DEDUP_REMOVED lines=8> */
[----:B------:R-:W-:Y:S01]  /*6f10*/  IMAD.IADD R9, R9, 0x1, R11 ;  /* 0x0000000109097824 */ /* 0x000fe200078e020b */
[----:B0-----:R-:W-:-:S04]  /*6f20*/  ISETP.NE.U32.AND P0, PT, R28, RZ, PT ;  /* 0x000000ff1c00720c */ /* 0x001fc80003f05070 */
[----:B------:R-:W-:Y:S02]  /*6f30*/  ISETP.NE.AND.EX P0, PT, R29, RZ, PT, P0 ;  /* 0x000000ff1d00720c */ /* 0x000fe40003f05300 */
[----:B------:R-:W0:Y:S01]  /*6f40*/  LDC R20, c[0x0][0x600] ;  /* 0x00018000ff147b82 */ /* 0x000e220000000800 */
[-CC-:B-1----:R-:W-:Y:S01]  /*6f50*/  SHF.R.U64 R14, R8, R10.reuse, R9.reuse ;  /* 0x0000000a080e7219 */ /* 0x182fe20000001209 */
[----:B------:R-:W-:Y:S01]  /*6f60*/  IMAD.MOV.U32 R8, RZ, RZ, -0x1 ;  /* 0xffffffffff087424 */ /* 0x000fe200078e00ff */
[----:B------:R-:W-:-:S05]  /*6f70*/  SHF.R.U32.HI R9, RZ, R10, R9 ;  /* 0x0000000aff097219 */ /* 0x000fca0000011609 */
[----:B------:R-:W1:Y:S01]  /*6f80*/  LDC R26, c[0x0][0x648] ;  /* 0x00019200ff1a7b82 */ /* 0x000e620000000800 */
[-CC-:B--2---:R-:W-:Y:S02]  /*6f90*/  SHF.R.U64 R21, R14, R12.reuse, R9.reuse ;  /* 0x0000000c0e157219 */ /* 0x184fe40000001209 */
[----:B------:R-:W-:-:S05]  /*6fa0*/  SHF.R.U32.HI R6, RZ, R12, R9 ;  /* 0x0000000cff067219 */ /* 0x000fca0000011609 */
[----:B------:R-:W2:Y:S01]  /*6fb0*/  LDC R27, c[0x0][0x638] ;  /* 0x00018e00ff1b7b82 */ /* 0x000ea20000000800 */
[-C--:B---3--:R-:W-:Y:S02]  /*6fc0*/  SHF.L.U32 R8, R8, R25.reuse, RZ ;  /* 0x0000001908087219 */ /* 0x088fe400000006ff */
[-CC-:B------:R-:W-:Y:S02]  /*6fd0*/  SHF.R.U64 R23, R21, R25.reuse, R6.reuse ;  /* 0x0000001915177219 */ /* 0x180fe40000001206 */
[----:B------:R-:W-:Y:S02]  /*6fe0*/  LOP3.LUT R32, RZ, R8, RZ, 0x33, !PT ;  /* 0x00000008ff207212 */ /* 0x000fe400078e33ff */
[----:B------:R-:W-:Y:S01]  /*6ff0*/  SHF.R.U32.HI R9, RZ, R25, R6 ;  /* 0x00000019ff097219 */ /* 0x000fe20000011606 */
[----:B------:R-:W3:Y:S01]  /*7000*/  LDC R31, c[0x0][0x610] ;  /* 0x00018400ff1f7b82 */ /* 0x000ee20000000800 */
[----:B------:R-:W-:Y:S01]  /*7010*/  IMAD.MOV.U32 R8, RZ, RZ, R23 ;  /* 0x000000ffff087224 */ /* 0x000fe200078e0017 */
[----:B------:R-:W-:Y:S06]  /*7020*/  @!P0 BRA `(.L_x_169) ;  /* 0x0000000000288947 */ /* 0x000fec0003800000 */
        /* <DEDUP_REMOVED lines=10> */
.L_x_169:
[----:B------:R-:W-:Y:S02]  /*70d0*/  ISETP.NE.AND P0, PT, R2, 0x1, PT ;  /* 0x000000010200780c */ /* 0x000fe40003f05270 */
[----:B-1----:R-:W-:Y:S01]  /*70e0*/  SHF.R.U64 R6, R8, R26, R9 ;  /* 0x0000001a08067219 */ /* 0x002fe20000001209 */
[----:B0-----:R-:W-:Y:S01]  /*70f0*/  VIADD R9, R20, 0xffffffff ;  /* 0xffffffff14097836 */ /* 0x001fe20000000000 */
[----:B------:R-:W-:Y:S02]  /*7100*/  SHF.L.U32 R30, R30, R25, RZ ;  /* 0x000000191e1e7219 */ /* 0x000fe400000006ff */
[----:B------:R-:W-:Y:S01]  /*7110*/  LOP3.LUT R5, R21, R32, RZ, 0xc0, !PT ;  /* 0x0000002015057212 */ /* 0x000fe200078ec0ff */
[----:B------:R-:W-:-:S04]  /*7120*/  IMAD.MOV R8, RZ, RZ, -R6 ;  /* 0x000000ffff087224 */ /* 0x000fc800078e0a06 */
[----:B------:R-:W-:Y:S01]  /*7130*/  IMAD R6, R30, R6, R5 ;  /* 0x000000061e067224 */ /* 0x000fe200078e0205 */
[----:B------:R-:W-:Y:S01]  /*7140*/  LOP3.LUT R5, R14, R9, RZ, 0xc0, !PT ;  /* 0x000000090e057212 */ /* 0x000fe200078ec0ff */
[----:B------:R-:W-:Y:S02]  /*7150*/  @P0 IMAD R3, R7, R24, R4 ;  /* 0x0000001807030224 */ /* 0x000fe400078e0204 */
[----:B--2---:R-:W-:Y:S02]  /*7160*/  IMAD R4, R8, R27, R23 ;  /* 0x0000001b08047224 */ /* 0x004fe400078e0217 */
[----:B---3--:R-:W-:Y:S02]  /*7170*/  IMAD R3, R6, R31, R3 ;  /* 0x0000001f06037224 */ /* 0x008fe400078e0203 */
[----:B------:R-:W-:Y:S02]  /*7180*/  IMAD R4, R4, R20, R5 ;  /* 0x0000001404047224 */ /* 0x000fe400078e0205 */
[----:B------:R-:W-:-:S02]  /*7190*/  IMAD.MOV.U32 R8, RZ, RZ, 0x1 ;  /* 0x00000001ff087424 */ /* 0x000fc400078e00ff */
[----:B------:R-:W-:Y:S01]  /*71a0*/  IMAD.MOV.U32 R6, RZ, RZ, R22 ;  /* 0x000000ffff067224 */ /* 0x000fe200078e0016 */
[----:B------:R-:W-:Y:S02]  /*71b0*/  SEL R20, R4, R3, !P0 ;  /* 0x0000000304147207 */ /* 0x000fe40004000000 */
[----:B------:R-:W-:-:S07]  /*71c0*/  SEL R21, R3, R4, !P0 ;  /* 0x0000000403157207 */ /* 0x000fce0004000000 */
.L_x_167:
[----:B------:R-:W-:-:S08]  /*71d0*/  NOP ;  /* 0x0000000000007918 */ /* 0x000fd00000000000 */
[----:B------:R-:W0:-:S00]  /*71e0*/  USETMAXREG.DEALLOC.CTAPOOL 0x28 ;  /* 0x00000028000079c8 */ /* 0x000e0000080e0500 */
[----:B0-----:R-:W-:-:S13]  /*71f0*/  ISETP.NE.AND P0, PT, R0, RZ, PT ;  /* 0x000000ff0000720c */ /* 0x001fda0003f05270 */
[----:B------:R-:W-:Y:S05]  /*7200*/  @P0 EXIT ;  /* 0x000000000000094d */ /* 0x000fea0003800000 */
[----:B------:R-:W-:Y:S01]  /*7210*/  LOP3.LUT P0, RZ, R8, 0xff, RZ, 0xc0, !PT ;  /* 0x000000ff08ff7812 */ /* 0x000fe2000780c0ff */
[----:B------:R-:W-:Y:S02]  /*7220*/  IMAD.MOV.U32 R0, RZ, RZ, 0x1 ;  /* 0x00000001ff007424 */ /* 0x000fe400078e00ff */
[----:B------:R-:W-:-:S10]  /*7230*/  IMAD.MOV.U32 R3, RZ, RZ, RZ ;  /* 0x000000ffff037224 */ /* 0x000fd400078e00ff */
[----:B------:R-:W-:Y:S05]  /*7240*/  @!P0 BRA `(.L_x_170) ;  /* 0x0000000c00488947 */ /* 0x000fea0003800000 */
[----:B------:R-:W0:Y:S01]  /*7250*/  LDC R0, c[0x0][0x28c] ;  /* 0x0000a300ff007b82 */ /* 0x000e220000000800 */
[----:B------:R-:W1:Y:S01]  /*7260*/  S2R R11, SR_CgaCtaId ;  /* 0x00000000000b7919 */ /* 0x000e620000008800 */
[----:B------:R-:W-:Y:S01]  /*7270*/  ULDC UR5, c[0x0][0x658] ;  /* 0x0001960000057ab9 */ /* 0x000fe20000000800 */
[----:B------:R-:W-:Y:S01]  /*7280*/  UMOV UR7, 0xffffffff ;  /* 0xffffffff00077882 */ /* 0x000fe20000000000 */
[----:B------:R-:W-:Y:S01]  /*7290*/  ULDC UR6, c[0x0][0xc] ;  /* 0x0000030000067ab9 */ /* 0x000fe20000000800 */
[----:B------:R-:W-:Y:S01]  /*72a0*/  USHF.L.U32 UR8, UR7, UR5, URZ ;  /* 0x0000000507087299 */ /* 0x000fe2000800063f */
[----:B------:R-:W-:Y:S01]  /*72b0*/  BSSY B0, `(.L_x_170) ;  /* 0x00000cb000007945 */ /* 0x000fe20003800000 */
[----:B------:R-:W-:Y:S01]  /*72c0*/  UMOV UR9, 0x1 ;  /* 0x0000000100097882 */ /* 0x000fe20000000000 */
[----:B------:R-:W-:Y:S01]  /*72d0*/  ULDC UR7, c[0x0][0x10] ;  /* 0x0000040000077ab9 */ /* 0x000fe20000000800 */
[----:B------:R-:W-:Y:S01]  /*72e0*/  USHF.L.U32 UR18, UR9, UR5, URZ ;  /* 0x0000000509127299 */ /* 0x000fe2000800063f */
[----:B------:R-:W-:Y:S01]  /*72f0*/  IMAD.MOV.U32 R9, RZ, RZ, 0x1 ;  /* 0x00000001ff097424 */ /* 0x000fe200078e00ff */
[----:B------:R-:W-:Y:S01]  /*7300*/  UIMAD.WIDE.U32 UR6, UR6, UR7, URZ ;  /* 0x00000007060672a5 */ /* 0x000fe2000f8e003f */
[----:B------:R-:W-:Y:S01]  /*7310*/  LOP3.LUT R8, R19, 0x2, RZ, 0xfc, !PT ;  /* 0x0000000213087812 */ /* 0x000fe200078efcff */
[----:B------:R-:W-:Y:S01]  /*7320*/  ULDC UR5, c[0x0][0x14] ;  /* 0x0000050000057ab9 */ /* 0x000fe20000000800 */
[----:B------:R-:W-:Y:S01]  /*7330*/  ULDC UR4, c[0x0][0x600] ;  /* 0x0001800000047ab9 */ /* 0x000fe20000000800 */
[----:B------:R-:W-:-:S02]  /*7340*/  UIMAD.WIDE.U32 UR22, UR6, UR5, URZ ;  /* 0x00000005061672a5 */ /* 0x000fc4000f8e003f */
[----:B------:R-:W-:Y:S02]  /*7350*/  UIMAD UR13, UR7, UR5, URZ ;  /* 0x00000005070d72a4 */ /* 0x000fe4000f8e023f */
[----:B------:R-:W-:Y:S02]  /*7360*/  UIADD3 UR4, UR4, -0x1, URZ ;  /* 0xffffffff04047890 */ /* 0x000fe4000fffe03f */
[----:B------:R-:W-:Y:S02]  /*7370*/  ULOP3.LUT UR17, URZ, UR8, URZ, 0x33, !UPT ;  /* 0x000000083f117292 */ /* 0x000fe4000f8e333f */
[----:B------:R-:W-:Y:S01]  /*7380*/  UIADD3 UR13, UR23, UR13, URZ ;  /* 0x0000000d170d7290 */ /* 0x000fe2000fffe03f */
[----:B0-----:R-:W-:Y:S01]  /*7390*/  VIADD R0, R0, 0x3f ;  /* 0x0000003f00007836 */ /* 0x001fe20000000000 */
[----:B------:R-:W-:-:S04]  /*73a0*/  ULDC.64 UR24, c[0x0][0x198] ;  /* 0x0000660000187ab9 */ /* 0x000fc80000000a00 */
[----:B------:R-:W-:-:S04]  /*73b0*/  SHF.R.S32.HI R3, RZ, 0x1f, R0 ;  /* 0x0000001fff037819 */ /* 0x000fc80000011400 */
[----:B------:R-:W-:Y:S01]  /*73c0*/  LEA.HI R10, R3, R0, RZ, 0x6 ;  /* 0x00000000030a7211 */ /* 0x000fe200078f30ff */
[C---:B-1----:R-:W-:Y:S02]  /*73d0*/  IMAD.SHL.U32 R4, R11.reuse, 0x400, RZ ;  /* 0x000004000b047824 */ /* 0x042fe400078e00ff */
[----:B------:R-:W-:Y:S01]  /*73e0*/  IMAD.SHL.U32 R11, R11, 0x10, RZ ;  /* 0x000000100b0b7824 */ /* 0x000fe200078e00ff */
[----:B------:R-:W-:Y:S01]  /*73f0*/  SHF.R.S32.HI R10, RZ, 0x6, R10 ;  /* 0x00000006ff0a7819 */ /* 0x000fe2000001140a */
[----:B------:R-:W-:Y:S01]  /*7400*/  IMAD.MOV.U32 R0, RZ, RZ, 0x1 ;  /* 0x00000001ff007424 */ /* 0x000fe200078e00ff */
[----:B------:R-:W-:Y:S01]  /*7410*/  LOP3.LUT R4, R4, 0x400, RZ, 0xc0, !PT ;  /* 0x0000040004047812 */ /* 0x000fe200078ec0ff */
[----:B------:R-:W-:Y:S01]  /*7420*/  IMAD.MOV.U32 R3, RZ, RZ, RZ ;  /* 0x000000ffff037224 */ /* 0x000fe200078e00ff */
[----:B------:R-:W-:Y:S01]  /*7430*/  LOP3.LUT R11, R11, 0x10, RZ, 0xc0, !PT ;  /* 0x000000100b0b7812 */ /* 0x000fe200078ec0ff */
[----:B------:R-:W-:Y:S01]  /*7440*/  VIADD R13, R10, 0x1 ;  /* 0x000000010a0d7836 */ /* 0x000fe20000000000 */
[----:B------:R-:W-:-:S07]  /*7450*/  LOP3.LUT R12, R4, 0x30180, RZ, 0xfc, !PT ;  /* 0x00030180040c7812 */ /* 0x000fce00078efcff */
.L_x_181:
[----:B------:R-:W-:-:S03]  /*7460*/  UMOV UR5, 0xffffffff ;  /* 0xffffffff00057882 */ /* 0x000fc60000000000 */
[----:B------:R-:W-:Y:S05]  /*7470*/  BRA.DIV UR5, `(.L_x_171) ;  /* 0x0000000e05ec7947 */ /* 0x000fea000b800000 */
[----:B------:R-:W-:-:S13]  /*7480*/  ELECT P6, URZ, PT ;  /* 0x00000000003f782f */ /* 0x000fda00038c0000 */
.L_x_194:
[----:B------:R-:W0:Y:S01]  /*7490*/  LDC R4, c[0x0][0x28c] ;  /* 0x0000a300ff047b82 */ /* 0x000e220000000800 */
[----:B------:R-:W-:Y:S01]  /*74a0*/  BSSY B1, `(.L_x_172) ;  /* 0x0000038000017945 */ /* 0x000fe20003800000 */
[----:B0-----:R-:W-:-:S13]  /*74b0*/  ISETP.LT.OR P6, PT, R4, 0x1, !P6 ;  /* 0x000000010400780c */ /* 0x001fda00077c1670 */
[----:B------:R-:W-:Y:S05]  /*74c0*/  @P6 BRA `(.L_x_173) ;  /* 0x0000000000d46947 */ /* 0x000fea0003800000 */
[----:B------:R-:W-:Y:S02]  /*74d0*/  IMAD R20, R20, 0x20, R11 ;  /* 0x0000002014147824 */ /* 0x000fe400078e020b */
[----:B------:R-:W-:Y:S02]  /*74e0*/  IMAD.SHL.U32 R21, R21, 0x200, RZ ;  /* 0x0000020015157824 */ /* 0x000fe400078e00ff */
[----:B------:R-:W-:Y:S02]  /*74f0*/  IMAD.MOV.U32 R24, RZ, RZ, RZ ;  /* 0x000000ffff187224 */ /* 0x000fe400078e00ff */
[----:B------:R-:W-:Y:S02]  /*7500*/  IMAD.MOV.U32 R4, RZ, RZ, R13 ;  /* 0x000000ffff047224 */ /* 0x000fe400078e000d */
[----:B------:R-:W-:Y:S02]  /*7510*/  IMAD.MOV.U32 R5, RZ, RZ, R0 ;  /* 0x000000ffff057224 */ /* 0x000fe400078e0000 */
[----:B------:R-:W-:-:S07]  /*7520*/  IMAD.MOV.U32 R7, RZ, RZ, R3 ;  /* 0x000000ffff077224 */ /* 0x000fce00078e0003 */
.L_x_176:
[----:B------:R-:W0:Y:S01]  /*7530*/  S2R R15, SR_CgaCtaId ;  /* 0x00000000000f7919 */ /* 0x000e220000008800 */
[----:B------:R-:W-:Y:S02]  /*7540*/  MOV R14, 0x400 ;  /* 0x00000400000e7802 */ /* 0x000fe40000000f00 */
[----:B------:R-:W-:Y:S02]  /*7550*/  LOP3.LUT P1, RZ, R18, 0x7f, RZ, 0xc0, !PT ;  /* 0x0000007f12ff7812 */ /* 0x000fe4000782c0ff */
[----:B0-----:R-:W-:Y:S02]  /*7560*/  LEA R22, R15, R14, 0x18 ;  /* 0x0000000e0f167211 */ /* 0x001fe400078ec0ff */
[----:B------:R-:W-:-:S09]  /*7570*/  SHF.L.U32 R14, R5, 0x1f, RZ ;  /* 0x0000001f050e7819 */ /* 0x000fd200000006ff */
[----:B------:R-:W0:Y:S01]  /*7580*/  @!P1 LDC R15, c[0x0][0x500] ;  /* 0x00014000ff0f9b82 */ /* 0x000e220000000800 */
[----:B------:R-:W-:-:S04]  /*7590*/  IMAD R23, R7, 0x8, R22 ;  /* 0x0000000807177824 */ /* 0x000fc800078e0216 */
[----:B------:R-:W1:Y:S02]  /*75a0*/  SYNCS.PHASECHK.TRANS64.TRYWAIT P0, [R23+URZ+0x30], R14 ;  /* 0x0000300e170075a7 */ /* 0x000e64000800017f */
[----:B-1----:R-:W-:Y:S05]  /*75b0*/  @!P0 BRA `(.L_x_174) ;  /* 0x0000000c00bc8947 */ /* 0x002fea0003800000 */
.L_x_195:
[----:B-1----:R-:W-:Y:S01]  /*75c0*/  PRMT R14, R8, 0x9910, RZ ;  /* 0x00009910080e7816 */ /* 0x002fe200000000ff */
[----:B0-----:R0:W-:Y:S03]  /*75d0*/  @!P1 SYNCS.ARRIVE.TRANS64 RZ, [R23+URZ], R15 ;  /* 0x0000000f17ff99a7 */ /* 0x0011e6000800003f */
[----:B------:R-:W-:-:S13]  /*75e0*/  ISETP.NE.AND P0, PT, R14, 0x2, PT ;  /* 0x000000020e00780c */ /* 0x000fda0003f05270 */
[----:B0-----:R-:W-:Y:S05]  /*75f0*/  @P0 BRA `(.L_x_175) ;  /* 0x0000000000040947 */ /* 0x001fea0003800000 */
[----:B------:R-:W-:Y:S01]  /*7600*/  BPT.TRAP 0x1 ;  /* 0x000000040000795c */ /* 0x000fe20000300000 */
.L_x_175:
[----:B------:R-:W-:Y:S01]  /*7610*/  R2UR UR19, R22 ;  /* 0x00000000161372ca */ /* 0x000fe200000e0000 */
[----:B------:R-:W-:Y:S01]  /*7620*/  IMAD R22, R7, 0x8000, R22 ;  /* 0x0000800007167824 */ /* 0x000fe200078e0216 */
[----:B------:R-:W-:Y:S01]  /*7630*/  R2UR UR9, R23 ;  /* 0x00000000170972ca */ /* 0x000fe200000e0000 */
[----:B------:R-:W-:Y:S01]  /*7640*/  IMAD R14, R7, 0x800, R12 ;  /* 0x00000800070e7824 */ /* 0x000fe200078e020c */
[----:B------:R-:W-:Y:S01]  /*7650*/  UIADD3 UR6, UP0, UR24, 0xf0, URZ ;  /* 0x000000f018067890 */ /* 0x000fe2000ff1e03f */
[----:B------:R-:W-:Y:S01]  /*7660*/  VIADD R4, R4, 0xffffffff ;  /* 0xffffffff04047836 */ /* 0x000fe20000000000 */
[----:B------:R-:W-:Y:S01]  /*7670*/  R2UR UR5, R22 ;  /* 0x00000000160572ca */ /* 0x000fe200000e0000 */
[----:B------:R-:W-:Y:S01]  /*7680*/  UIADD3 UR26, UP1, UR24, 0x1f0, URZ ;  /* 0x000001f0181a7890 */ /* 0x000fe2000ff3e03f */
[----:B------:R-:W-:Y:S01]  /*7690*/  R2UR UR8, R14 ;  /* 0x000000000e0872ca */ /* 0x000fe200000e0000 */
[----:B------:R-:W-:Y:S01]  /*76a0*/  UIADD3.X UR7, URZ, UR25, URZ, UP0, !UPT ;  /* 0x000000193f077290 */ /* 0x000fe200087fe43f */
[----:B------:R-:W-:Y:S01]  /*76b0*/  R2UR UR11, R21 ;  /* 0x00000000150b72ca */ /* 0x000fe200000e0000 */
[----:B------:R-:W-:Y:S01]  /*76c0*/  VIADD R7, R7, 0x1 ;  /* 0x0000000107077836 */ /* 0x000fe20000000000 */
[----:B------:R-:W-:Y:S01]  /*76d0*/  R2UR UR10, R24 ;  /* 0x00000000180a72ca */ /* 0x000fe200000e0000 */
[----:B------:R-:W-:Y:S01]  /*76e0*/  UIADD3.X UR27, URZ, UR25, URZ, UP1, !UPT ;  /* 0x000000193f1b7290 */ /* 0x000fe20008ffe43f */
[----:B------:R-:W-:Y:S01]  /*76f0*/  R2UR UR12, R6 ;  /* 0x00000000060c72ca */ /* 0x000fe200000e0000 */
[----:B------:R-:W-:Y:S01]  /*7700*/  UMOV UR14, 0x0 ;  /* 0x00000000000e7882 */ /* 0x000fe20000000000 */
[----:B------:R-:W-:Y:S01]  /*7710*/  R2UR UR20, R20 ;  /* 0x00000000141472ca */ /* 0x000fe200000e0000 */
[----:B------:R-:W-:Y:S01]  /*7720*/  UMOV UR15, 0x10000000 ;  /* 0x10000000000f7882 */ /* 0x000fe20000000000 */
[----:B------:R-:W-:Y:S01]  /*7730*/  ISETP.GT.AND P1, PT, R4, 0x1, PT ;  /* 0x000000010400780c */ /* 0x000fe20003f24270 */
[----:B------:R-:W-:Y:S01]  /*7740*/  UIADD3 UR16, UR5, 0x180, URZ ;  /* 0x0000018005107890 */ /* 0x000fe2000fffe03f */
[----:B------:R-:W-:Y:S01]  /*7750*/  ISETP.NE.AND P0, PT, R7, 0x6, PT ;  /* 0x000000060700780c */ /* 0x000fe20003f05270 */
[----:B------:R-:W-:Y:S01]  /*7760*/  UIADD3 UR5, UR19, UR8, URZ ;  /* 0x0000000813057290 */ /* 0x000fe2000fffe03f */
[----:B------:R-:W-:Y:S01]  /*7770*/  VIADD R24, R24, 0x40 ;  /* 0x0000004018187836 */ /* 0x000fe20000000000 */
[----:B------:R-:W-:Y:S01]  /*7780*/  UMOV UR21, 0x30000 ;  /* 0x0003000000157882 */ /* 0x000fe20000000000 */
[----:B------:R-:W-:-:S02]  /*7790*/  SEL R14, RZ, 0x1, P0 ;  /* 0x00000001ff0e7807 */ /* 0x000fc40000000000 */
[----:B------:R-:W-:Y:S01]  /*77a0*/  UMOV UR8, UR16 ;  /* 0x0000001000087c82 */ /* 0x000fe20008000000 */
[----:B------:R-:W-:Y:S01]  /*77b0*/  SEL R7, R7, RZ, P0 ;  /* 0x000000ff07077207 */ /* 0x000fe20000000000 */
[----:B------:R0:W-:Y:S01]  /*77c0*/  UTMALDG.3D [UR8], [UR6], desc[UR14] ;  /* 0x00000e08060075b4 */ /* 0x0001e20008011000 */
[----:B------:R-:W-:Y:S01]  /*77d0*/  LOP3.LUT R5, R5, R14, RZ, 0x3c, !PT ;  /* 0x0000000e05057212 */ /* 0x000fe200078e3cff */
[----:B0-----:R-:W-:Y:S01]  /*77e0*/  UMOV UR11, UR20 ;  /* 0x00000014000b7c82 */ /* 0x001fe20008000000 */
[----:B------:R-:W-:Y:S02]  /*77f0*/  UMOV UR8, UR5 ;  /* 0x0000000500087c82 */ /* 0x000fe40008000000 */
[----:B------:R0:W-:Y:S02]  /*7800*/  UTMALDG.3D.MULTICAST [UR8], [UR26], UR21, desc[UR14] ;  /* 0x00000e081a0073b4 */ /* 0x0001e40008011815 */
[----:B0-----:R-:W-:Y:S05]  /*7810*/  @P1 BRA `(.L_x_176) ;  /* 0xfffffffc00441947 */ /* 0x001fea000383ffff */
.L_x_173:
[----:B------:R-:W-:Y:S05]  /*7820*/  BSYNC B1 ;  /* 0x0000000000017941 */ /* 0x000fea0003800000 */
.L_x_172:
[----:B------:R-:W-:Y:S01]  /*7830*/  LOP3.LUT P1, RZ, R9, 0xff, RZ, 0xc0, !PT ;  /* 0x000000ff09ff7812 */ /* 0x000fe2000782c0ff */
[C---:B------:R-:W-:Y:S01]  /*7840*/  IMAD.IADD R6, R10.reuse, 0x1, R3 ;  /* 0x000000010a067824 */ /* 0x040fe200078e0203 */
[----:B------:R-:W-:Y:S01]  /*7850*/  ULDC.64 UR6, c[0x0][0x650] ;  /* 0x0001940000067ab9 */ /* 0x000fe20000000a00 */
[----:B------:R-:W-:Y:S01]  /*7860*/  ISETP.GE.U32.AND P2, PT, R10, 0x6, PT ;  /* 0x000000060a00780c */ /* 0x000fe20003f46070 */
[----:B------:R-:W-:Y:S01]  /*7870*/  BSSY B1, `(.L_x_177) ;  /* 0x000006c000017945 */ /* 0x000fe20003800000 */
[----:B------:R-:W-:Y:S01]  /*7880*/  IMAD.MOV.U32 R21, RZ, RZ, -0x1 ;  /* 0xffffffffff157424 */ /* 0x000fe200078e00ff */
[----:B------:R-:W-:Y:S01]  /*7890*/  ISETP.GT.U32.AND P0, PT, R6, 0x5, PT ;  /* 0x000000050600780c */ /* 0x000fe20003f04070 */
[----:B------:R-:W-:Y:S01]  /*78a0*/  IMAD.MOV.U32 R20, RZ, RZ, -0x1 ;  /* 0xffffffffff147424 */ /* 0x000fe200078e00ff */
[----:B------:R-:W-:Y:S02]  /*78b0*/  PRMT R9, RZ, 0x7610, R9 ;  /* 0x00007610ff097816 */ /* 0x000fe40000000009 */
[----:B------:R-:W-:-:S03]  /*78c0*/  ISETP.LT.U32.AND P0, PT, R10, 0x6, P0 ;  /* 0x000000060a00780c */ /* 0x000fc60000701070 */
[----:B------:R-:W0:Y:S01]  /*78d0*/  @P1 S2R R5, SR_CgaCtaId ;  /* 0x0000000000051919 */ /* 0x000e220000008800 */
[----:B------:R-:W-:-:S04]  /*78e0*/  @P1 MOV R4, 0x400 ;  /* 0x0000040000041802 */ /* 0x000fc80000000f00 */
[----:B0-----:R-:W-:Y:S01]  /*78f0*/  @P1 LEA R3, R5, R4, 0x18 ;  /* 0x0000000405031211 */ /* 0x001fe200078ec0ff */
[----:B------:R-:W-:-:S03]  /*7900*/  IMAD.WIDE.U32 R4, R6, -0x55555555, RZ ;  /* 0xaaaaaaab06047825 */ /* 0x000fc600078e00ff */
[----:B------:R0:W-:Y:S01]  /*7910*/  @P1 SYNCS.ARRIVE.TRANS64.A1T0 RZ, [R3+URZ+0x78], RZ ;  /* 0x000078ff03ff19a7 */ /* 0x0001e2000810003f */
[----:B------:R-:W-:Y:S02]  /*7920*/  IADD3 R16, P1, R16, UR22, RZ ;  /* 0x0000001610107c10 */ /* 0x000fe4000ff3e0ff */
[----:B------:R-:W-:Y:S02]  /*7930*/  SHF.R.U32.HI R5, RZ, 0x2, R5 ;  /* 0x00000002ff057819 */ /* 0x000fe40000011605 */
[----:B------:R-:W-:Y:S02]  /*7940*/  IADD3.X R17, R17, UR13, RZ, P1, !PT ;  /* 0x0000000d11117c10 */ /* 0x000fe40008ffe4ff */
[----:B------:R-:W-:Y:S02]  /*7950*/  PRMT R4, RZ, 0x7610, R4 ;  /* 0x00007610ff047816 */ /* 0x000fe40000000004 */
[----:B0-----:R-:W-:Y:S02]  /*7960*/  SEL R3, RZ, 0x1, !P0 ;  /* 0x00000001ff037807 */ /* 0x001fe40004000000 */
[----:B------:R-:W-:-:S02]  /*7970*/  ISETP.GE.U32.AND P0, PT, R16, UR6, PT ;  /* 0x0000000610007c0c */ /* 0x000fc4000bf06070 */
[----:B------:R-:W-:Y:S01]  /*7980*/  LOP3.LUT R0, R0, R3, RZ, 0x3c, !PT ;  /* 0x0000000300007212 */ /* 0x000fe200078e3cff */
[----:B------:R-:W-:Y:S01]  /*7990*/  IMAD R3, R5, -0x6, R6 ;  /* 0xfffffffa05037824 */ /* 0x000fe200078e0206 */
[----:B------:R-:W-:Y:S01]  /*79a0*/  ISETP.GE.U32.AND.EX P0, PT, R17, UR7, PT, P0 ;  /* 0x0000000711007c0c */ /* 0x000fe2000bf06100 */
[----:B------:R-:W-:Y:S01]  /*79b0*/  IMAD.MOV.U32 R6, RZ, RZ, -0x1 ;  /* 0xffffffffff067424 */ /* 0x000fe200078e00ff */
[----:B------:R-:W-:-:S11]  /*79c0*/  @P2 LOP3.LUT R0, R0, 0x1, R5, 0x78, !PT ;  /* 0x0000000100002812 */ /* 0x000fd600078e7805 */
[----:B------:R-:W-:Y:S05]  /*79d0*/  @P0 BRA `(.L_x_178) ;  /* 0x0000000400540947 */ /* 0x000fea0003800000 */
[----:B------:R-:W0:Y:S01]  /*79e0*/  S2R R15, SR_CTAID.X ;  /* 0x00000000000f7919 */ /* 0x000e220000002500 */
[----:B------:R-:W-:Y:S01]  /*79f0*/  ULDC.64 UR6, c[0x0][0x628] ;  /* 0x00018a0000067ab9 */ /* 0x000fe20000000a00 */
[----:B------:R-:W-:Y:S01]  /*7a00*/  ULDC UR8, c[0x0][0x630] ;  /* 0x00018c0000087ab9 */ /* 0x000fe20000000800 */
[----:B------:R-:W-:Y:S01]  /*7a10*/  ISETP.NE.U32.AND P0, PT, RZ, UR6, PT ;  /* 0x00000006ff007c0c */ /* 0x000fe2000bf05070 */
[----:B------:R-:W1:Y:S01]  /*7a20*/  S2R R20, SR_CTAID.Y ;  /* 0x0000000000147919 */ /* 0x000e620000002600 */
[----:B------:R-:W-:Y:S01]  /*7a30*/  ULDC UR9, c[0x0][0x150] ;  /* 0x0000540000097ab9 */ /* 0x000fe20000000800 */
[----:B------:R-:W-:Y:S01]  /*7a40*/  IMAD.MOV.U32 R4, RZ, RZ, R16 ;  /* 0x000000ffff047224 */ /* 0x000fe200078e0010 */
[----:B------:R-:W-:Y:S01]  /*7a50*/  ISETP.NE.AND.EX P0, PT, RZ, UR7, PT, P0 ;  /* 0x00000007ff007c0c */ /* 0x000fe2000bf05300 */
[----:B------:R-:W-:Y:S01]  /*7a60*/  IMAD.MOV.U32 R5, RZ, RZ, R17 ;  /* 0x000000ffff057224 */ /* 0x000fe200078e0011 */
[----:B0-----:R-:W-:-:S11]  /*7a70*/  I2FP.F32.U32 R22, R15 ;  /* 0x0000000f00167245 */ /* 0x001fd60000201000 */
[----:B------:R-:W-:Y:S05]  /*7a80*/  @!P0 BRA `(.L_x_179) ;  /* 0x0000000000288947 */ /* 0x000fea0003800000 */
[----:B------:R-:W-:Y:S02]  /*7a90*/  ULDC UR5, c[0x0][0x634] ;  /* 0x00018d0000057ab9 */ /* 0x000fe40000000800 */
[----:B------:R-:W-:-:S05]  /*7aa0*/  IADD3 R5, P0, R16, UR5, RZ ;  /* 0x0000000510057c10 */ /* 0x000fca000ff1e0ff */
[----:B------:R-:W-:-:S04]  /*7ab0*/  IMAD.X R21, RZ, RZ, R17, P0 ;  /* 0x000000ffff157224 */ /* 0x000fc800000e0611 */
[----:B------:R-:W-:-:S04]  /*7ac0*/  IMAD.WIDE.U32 R6, R21, UR6, RZ ;  /* 0x0000000615067c25 */ /* 0x000fc8000f8e00ff */
[----:B------:R-:W-:-:S04]  /*7ad0*/  IMAD.WIDE.U32 R6, P0, R5, UR7, R6 ;  /* 0x0000000705067c25 */ /* 0x000fc8000f800006 */
[----:B------:R-:W-:-:S04]  /*7ae0*/  IMAD.WIDE.U32 R4, R5, UR6, RZ ;  /* 0x0000000605047c25 */ /* 0x000fc8000f8e00ff */
[----:B------:R-:W-:Y:S01]  /*7af0*/  IMAD.MOV.U32 R4, RZ, RZ, R7 ;  /* 0x000000ffff047224 */ /* 0x000fe200078e0007 */
[----:B------:R-:W-:Y:S01]  /*7b00*/  IADD3 RZ, P1, R5, R6, RZ ;  /* 0x0000000605ff7210 */ /* 0x000fe20007f3e0ff */
[----:B------:R-:W-:-:S04]  /*7b10*/  IMAD.X R5, RZ, RZ, RZ, P0 ;  /* 0x000000ffff057224 */ /* 0x000fc800000e06ff */
[----:B------:R-:W-:-:S08]  /*7b20*/  IMAD.WIDE.U32.X R4, R21, UR7, R4, P1 ;  /* 0x0000000715047c25 */ /* 0x000fd000088e0404 */
.L_x_179:
[--C-:B------:R-:W-:Y:S01]  /*7b30*/  SHF.R.U64 R14, R4, UR8, R5.reuse ;  /* 0x00000008040e7c19 */ /* 0x100fe20008001205 */
[----:B------:R-:W-:Y:S01]  /*7b40*/  FMUL R22, R22, UR9 ;  /* 0x0000000916167c20 */ /* 0x000fe20008400000 */
[----:B------:R-:W-:Y:S01]  /*7b50*/  SHF.R.U32.HI R4, RZ, UR8, R5 ;  /* 0x00000008ff047c19 */ /* 0x000fe20008011605 */
[----:B------:R-:W0:Y:S01]  /*7b60*/  LDC R6, c[0x0][0x144] ;  /* 0x00005100ff067b82 */ /* 0x000e220000000800 */
[----:B------:R-:W-:Y:S01]  /*7b70*/  IADD3 R5, P0, RZ, -R14, RZ ;  /* 0x8000000eff057210 */ /* 0x000fe20007f1e0ff */
[----:B------:R-:W-:Y:S01]  /*7b80*/  ULDC UR5, c[0x0][0x154] ;  /* 0x0000550000057ab9 */ /* 0x000fe20000000800 */
[----:B-1----:R-:W-:Y:S01]  /*7b90*/  I2FP.F32.U32 R7, R20 ;  /* 0x0000001400077245 */ /* 0x002fe20000201000 */
[----:B------:R-:W1:Y:S01]  /*7ba0*/  F2I.U32.TRUNC.NTZ R22, R22 ;  /* 0x0000001600167305 */ /* 0x000e62000020f000 */
[----:B------:R-:W-:Y:S01]  /*7bb0*/  ULDC.64 UR6, c[0x0][0x620] ;  /* 0x0001880000067ab9 */ /* 0x000fe20000000a00 */
[----:B------:R-:W-:Y:S01]  /*7bc0*/  IMAD.X R4, RZ, RZ, ~R4, P0 ;  /* 0x000000ffff047224 */ /* 0x000fe200000e0e04 */
[----:B------:R-:W-:Y:S01]  /*7bd0*/  ISETP.NE.AND P2, PT, R2, 0x1, PT ;  /* 0x000000010200780c */ /* 0x000fe20003f45270 */
[----:B------:R-:W-:Y:S01]  /*7be0*/  FMUL R23, R7, UR5 ;  /* 0x0000000507177c20 */ /* 0x000fe20008400000 */
[----:B------:R-:W2:Y:S01]  /*7bf0*/  LDC R25, c[0x0][0x148] ;  /* 0x00005200ff197b82 */ /* 0x000ea20000000800 */
[----:B------:R-:W-:Y:S01]  /*7c00*/  IMAD R4, R4, UR6, RZ ;  /* 0x0000000604047c24 */ /* 0x000fe2000f8e02ff */
[----:B------:R-:W-:-:S03]  /*7c10*/  ULDC UR5, c[0x0][0x618] ;  /* 0x0001860000057ab9 */ /* 0x000fc60000000800 */
[----:B------:R-:W3:Y:S01]  /*7c20*/  F2I.U32.TRUNC.NTZ R23, R23 ;  /* 0x0000001700177305 */ /* 0x000ee2000020f000 */
[C---:B------:R-:W-:Y:S02]  /*7c30*/  IMAD R7, R5.reuse, UR7, R4 ;  /* 0x0000000705077c24 */ /* 0x040fe4000f8e0204 */
[----:B------:R-:W-:Y:S01]  /*7c40*/  IMAD.WIDE.U32 R4, R5, UR6, R16 ;  /* 0x0000000605047c25 */ /* 0x000fe2000f8e0010 */
[----:B------:R-:W-:Y:S02]  /*7c50*/  ULDC.64 UR6, c[0x0][0x640] ;  /* 0x0001900000067ab9 */ /* 0x000fe40000000a00 */
[----:B------:R-:W-:Y:S01]  /*7c60*/  ISETP.NE.U32.AND P0, PT, RZ, UR6, PT ;  /* 0x00000006ff007c0c */ /* 0x000fe2000bf05070 */
[----:B------:R-:W-:Y:S02]  /*7c70*/  IMAD.IADD R5, R5, 0x1, R7 ;  /* 0x0000000105057824 */ /* 0x000fe400078e0207 */
[----:B-1----:R-:W-:Y:S01]  /*7c80*/  IMAD.MOV R22, RZ, RZ, -R22 ;  /* 0x000000ffff167224 */ /* 0x002fe200078e0a16 */
[----:B------:R-:W-:-:S02]  /*7c90*/  ISETP.NE.AND.EX P0, PT, RZ, UR7, PT, P0 ;  /* 0x00000007ff007c0c */ /* 0x000fc4000bf05300 */
[----:B------:R-:W-:Y:S01]  /*7ca0*/  SHF.R.U64 R21, R4, UR5, R5 ;  /* 0x0000000504157c19 */ /* 0x000fe20008001205 */
[----:B0-----:R-:W-:Y:S01]  /*7cb0*/  IMAD R15, R6, R22, R15 ;  /* 0x00000016060f7224 */ /* 0x001fe200078e020f */
[----:B------:R-:W-:Y:S01]  /*7cc0*/  SHF.R.U32.HI R4, RZ, UR5, R5 ;  /* 0x00000005ff047c19 */ /* 0x000fe20008011605 */
[----:B------:R-:W-:Y:S01]  /*7cd0*/  ULDC UR5, c[0x0][0x608] ;  /* 0x0001820000057ab9 */ /* 0x000fe20000000800 */
[----:B---3--:R-:W-:Y:S02]  /*7ce0*/  IMAD.MOV R6, RZ, RZ, -R23 ;  /* 0x000000ffff067224 */ /* 0x008fe400078e0a17 */
[--C-:B------:R-:W-:Y:S02]  /*7cf0*/  SHF.R.U64 R22, R21, UR5, R4.reuse ;  /* 0x0000000515167c19 */ /* 0x100fe40008001204 */
[----:B------:R-:W-:Y:S01]  /*7d00*/  SHF.R.U32.HI R5, RZ, UR5, R4 ;  /* 0x00000005ff057c19 */ /* 0x000fe20008011604 */
[----:B------:R-:W-:Y:S01]  /*7d10*/  ULDC UR5, c[0x0][0x658] ;  /* 0x0001960000057ab9 */ /* 0x000fe20000000800 */
[----:B--2---:R-:W-:-:S02]  /*7d20*/  @P2 IMAD R15, R25, R6, R20 ;  /* 0x00000006190f2224 */ /* 0x004fc400078e0214 */
[--C-:B------:R-:W-:Y:S02]  /*7d30*/  SHF.R.U64 R20, R22, UR5, R5.reuse ;  /* 0x0000000516147c19 */ /* 0x100fe40008001205 */
[----:B------:R-:W-:-:S03]  /*7d40*/  SHF.R.U32.HI R23, RZ, UR5, R5 ;  /* 0x00000005ff177c19 */ /* 0x000fc60008011605 */
[----:B------:R-:W-:Y:S02]  /*7d50*/  IMAD.MOV.U32 R6, RZ, RZ, R20 ;  /* 0x000000ffff067224 */ /* 0x000fe400078e0014 */
[----:B------:R-:W-:Y:S01]  /*7d60*/  IMAD.MOV.U32 R5, RZ, RZ, R23 ;  /* 0x000000ffff057224 */ /* 0x000fe200078e0017 */
[----:B------:R-:W-:Y:S06]  /*7d70*/  @!P0 BRA `(.L_x_180) ;  /* 0x00000000002c8947 */ /* 0x000fec0003800000 */
        /* <DEDUP_REMOVED lines=9> */
[----:B------:R-:W-:-:S04]  /*7e10*/  IMAD.WIDE.U32.X R4, R23, UR7, R4, P1 ;  /* 0x0000000717047c25 */ /* 0x000fc800088e0404 */
[----:B------:R-:W-:-:S07]  /*7e20*/  IMAD.MOV.U32 R6, RZ, RZ, R4 ;  /* 0x000000ffff067224 */ /* 0x000fce00078e0004 */
.L_x_180:
[----:B------:R-:W-:Y:S01]  /*7e30*/  ULDC UR5, c[0x0][0x648] ;  /* 0x0001920000057ab9 */ /* 0x000fe20000000800 */
[----:B------:R-:W-:Y:S01]  /*7e40*/  LOP3.LUT R4, R22, UR17, RZ, 0xc0, !PT ;  /* 0x0000001116047c12 */ /* 0x000fe2000f8ec0ff */
[----:B------:R-:W-:Y:S01]  /*7e50*/  ULDC UR6, c[0x0][0x610] ;  /* 0x0001840000067ab9 */ /* 0x000fe20000000800 */
[----:B------:R-:W-:Y:S01]  /*7e60*/  SHF.R.U64 R5, R6, UR5, R5 ;  /* 0x0000000506057c19 */ /* 0x000fe20008001205 */
[----:B------:R-:W-:Y:S01]  /*7e70*/  ULDC UR5, c[0x0][0x638] ;  /* 0x00018e0000057ab9 */ /* 0x000fe20000000800 */
[----:B------:R-:W-:-:S03]  /*7e80*/  LOP3.LUT R21, R21, UR4, RZ, 0xc0, !PT ;  /* 0x0000000415157c12 */ /* 0x000fc6000f8ec0ff */
[----:B------:R-:W-:Y:S02]  /*7e90*/  IMAD.MOV R7, RZ, RZ, -R5 ;  /* 0x000000ffff077224 */ /* 0x000fe400078e0a05 */
[----:B------:R-:W-:Y:S02]  /*7ea0*/  IMAD R4, R5, UR18, R4 ;  /* 0x0000001205047c24 */ /* 0x000fe4000f8e0204 */
[----:B------:R-:W-:Y:S01]  /*7eb0*/  IMAD R20, R7, UR5, R20 ;  /* 0x0000000507147c24 */ /* 0x000fe2000f8e0214 */
[----:B------:R-:W-:Y:S01]  /*7ec0*/  ULDC UR5, c[0x0][0x600] ;  /* 0x0001800000057ab9 */ /* 0x000fe20000000800 */
[----:B------:R-:W-:Y:S02]  /*7ed0*/  IMAD R15, R4, UR6, R15 ;  /* 0x00000006040f7c24 */ /* 0x000fe4000f8e020f */
[----:B------:R-:W-:Y:S02]  /*7ee0*/  IMAD R6, R20, UR5, R21 ;  /* 0x0000000514067c24 */ /* 0x000fe4000f8e0215 */
[----:B------:R-:W-:-:S03]  /*7ef0*/  IMAD.MOV.U32 R4, RZ, RZ, 0x1 ;  /* 0x00000001ff047424 */ /* 0x000fc600078e00ff */
[----:B------:R-:W-:Y:S02]  /*7f00*/  SEL R20, R6, R15, !P2 ;  /* 0x0000000f06147207 */ /* 0x000fe40005000000 */
[----:B------:R-:W-:Y:S01]  /*7f10*/  SEL R21, R15, R6, !P2 ;  /* 0x000000060f157207 */ /* 0x000fe20005000000 */
[----:B------:R-:W-:-:S07]  /*7f20*/  IMAD.MOV.U32 R6, RZ, RZ, R14 ;  /* 0x000000ffff067224 */ /* 0x000fce00078e000e */
.L_x_178:
[----:B------:R-:W-:Y:S05]  /*7f30*/  BSYNC B1 ;  /* 0x0000000000017941 */ /* 0x000fea0003800000 */
.L_x_177:
[----:B------:R-:W-:-:S13]  /*7f40*/  LOP3.LUT P0, RZ, R4, 0xff, RZ, 0xc0, !PT ;  /* 0x000000ff04ff7812 */ /* 0x000fda000780c0ff */
[----:B------:R-:W-:Y:S05]  /*7f50*/  @P0 BRA `(.L_x_181) ;  /* 0xfffffff400400947 */ /* 0x000fea000383ffff */
[----:B------:R-:W-:Y:S05]  /*7f60*/  BSYNC B0 ;  /* 0x0000000000007941 */ /* 0x000fea0003800000 */
.L_x_170:
[----:B------:R-:W-:-:S03]  /*7f70*/  UMOV UR5, 0xffffffff ;  /* 0xffffffff00057882 */ /* 0x000fc60000000000 */
[----:B------:R-:W-:Y:S05]  /*7f80*/  BRA.DIV UR5, `(.L_x_182) ;  /* 0x00000006055c7947 */ /* 0x000fea000b800000 */
[----:B------:R-:W-:-:S13]  /*7f90*/  ELECT P6, URZ, PT ;  /* 0x00000000003f782f */ /* 0x000fda00038c0000 */
.L_x_198:
[----:B------:R-:W-:Y:S04]  /*7fa0*/  BSSY B0, `(.L_x_183) ;  /* 0x000003d000007945 */ /* 0x000fe80003800000 */
[----:B------:R-:W-:Y:S05]  /*7fb0*/  @!P6 BRA `(.L_x_184) ;  /* 0x0000000000ece947 */ /* 0x000fea0003800000 */
[----:B------:R-:W-:-:S04]  /*7fc0*/  LOP3.LUT R19, R19, 0x2, RZ, 0xfc, !PT ;  /* 0x0000000213137812 */ /* 0x000fc800078efcff */
[----:B------:R-:W-:-:S13]  /*7fd0*/  ISETP.NE.AND P0, PT, R19, 0x3, PT ;  /* 0x000000031300780c */ /* 0x000fda0003f05270 */
[----:B------:R-:W-:Y:S05]  /*7fe0*/  @!P0 BRA `(.L_x_185) ;  /* 0x0000000000048947 */ /* 0x000fea0003800000 */
[----:B------:R-:W-:Y:S01]  /*7ff0*/  BPT.TRAP 0x1 ;  /* 0x000000040000795c */ /* 0x000fe20000300000 */
.L_x_185:
[----:B------:R-:W0:Y:S01]  /*8000*/  S2R R5, SR_CgaCtaId ;  /* 0x0000000000057919 */ /* 0x000e220000008800 */
[----:B------:R-:W-:Y:S02]  /*8010*/  MOV R2, 0x400 ;  /* 0x0000040000027802 */ /* 0x000fe40000000f00 */
[----:B------:R-:W-:Y:S02]  /*8020*/  SHF.L.U32 R4, R0, 0x1f, RZ ;  /* 0x0000001f00047819 */ /* 0x000fe400000006ff */
[----:B0-----:R-:W-:-:S05]  /*8030*/  LEA R2, R5, R2, 0x18 ;  /* 0x0000000205027211 */ /* 0x001fca00078ec0ff */
[----:B------:R-:W-:-:S04]  /*8040*/  VIADD R2, R2, 0x30 ;  /* 0x0000003002027836 */ /* 0x000fc80000000000 */
[C---:B------:R-:W-:Y:S02]  /*8050*/  IMAD R7, R3.reuse, 0x8, R2 ;  /* 0x0000000803077824 */ /* 0x040fe400078e0202 */
[----:B------:R-:W-:Y:S02]  /*8060*/  VIADD R3, R3, 0x1 ;  /* 0x0000000103037836 */ /* 0x000fe40000000000 */
[----:B------:R-:W0:Y:S03]  /*8070*/  SYNCS.PHASECHK.TRANS64.TRYWAIT P0, [R7+URZ], R4 ;  /* 0x00000004070075a7 */ /* 0x000e26000800017f */
[----:B------:R-:W-:-:S04]  /*8080*/  ISETP.NE.AND P1, PT, R3, 0x6, PT ;  /* 0x000000060300780c */ /* 0x000fc80003f25270 */
[----:B------:R-:W-:Y:S02]  /*8090*/  SEL R5, RZ, 0x1, P1 ;  /* 0x00000001ff057807 */ /* 0x000fe40000800000 */
[----:B------:R-:W-:Y:S02]  /*80a0*/  SEL R3, R3, RZ, P1 ;  /* 0x000000ff03037207 */ /* 0x000fe40000800000 */
[----:B------:R-:W-:-:S03]  /*80b0*/  LOP3.LUT R6, R0, R5, RZ, 0x3c, !PT ;  /* 0x0000000500067212 */ /* 0x000fc600078e3cff */
[----:B------:R-:W-:Y:S01]  /*80c0*/  IMAD R8, R3, 0x8, R2 ;  /* 0x0000000803087824 */ /* 0x000fe200078e0202 */
[----:B------:R-:W-:Y:S01]  /*80d0*/  SHF.L.U32 R5, R6, 0x1f, RZ ;  /* 0x0000001f06057819 */ /* 0x000fe200000006ff */
[----:B0-----:R-:W-:Y:S06]  /*80e0*/  @!P0 BRA `(.L_x_186) ;  /* 0x0000000400248947 */ /* 0x001fec0003800000 */
.L_x_199:
[----:B------:R-:W1:Y:S01]  /*80f0*/  SYNCS.PHASECHK.TRANS64.TRYWAIT P0, [R8+URZ], R5 ;  /* 0x00000005080075a7 */ /* 0x000e62000800017f */
[----:B------:R-:W-:-:S05]  /*8100*/  VIADD R0, R3, 0x1 ;  /* 0x0000000103007836 */ /* 0x000fca0000000000 */
[----:B------:R-:W-:-:S04]  /*8110*/  ISETP.NE.AND P1, PT, R0, 0x6, PT ;  /* 0x000000060000780c */ /* 0x000fc80003f25270 */
[----:B------:R-:W-:Y:S02]  /*8120*/  SEL R3, RZ, 0x1, P1 ;  /* 0x00000001ff037807 */ /* 0x000fe40000800000 */
[----:B0-----:R-:W-:Y:S02]  /*8130*/  SEL R7, R0, RZ, P1 ;  /* 0x000000ff00077207 */ /* 0x001fe40000800000 */
[----:B------:R-:W-:-:S03]  /*8140*/  LOP3.LUT R6, R6, R3, RZ, 0x3c, !PT ;  /* 0x0000000306067212 */ /* 0x000fc600078e3cff */
[----:B------:R-:W-:Y:S01]  /*8150*/  IMAD R9, R7, 0x8, R2 ;  /* 0x0000000807097824 */ /* 0x000fe200078e0202 */
[----:B------:R-:W-:Y:S01]  /*8160*/  SHF.L.U32 R4, R6, 0x1f, RZ ;  /* 0x0000001f06047819 */ /* 0x000fe200000006ff */
[----:B-1----:R-:W-:Y:S06]  /*8170*/  @!P0 BRA `(.L_x_187) ;  /* 0x0000000400148947 */ /* 0x002fec0003800000 */
.L_x_200:
[----:B------:R-:W1:Y:S01]  /*8180*/  SYNCS.PHASECHK.TRANS64.TRYWAIT P0, [R9+URZ], R4 ;  /* 0x00000004090075a7 */ /* 0x000e62000800017f */
[----:B------:R-:W-:-:S05]  /*8190*/  VIADD R0, R7, 0x1 ;  /* 0x0000000107007836 */ /* 0x000fca0000000000 */
[----:B------:R-:W-:-:S04]  /*81a0*/  ISETP.NE.AND P1, PT, R0, 0x6, PT ;  /* 0x000000060000780c */ /* 0x000fc80003f25270 */
[----:B------:R-:W-:Y:S02]  /*81b0*/  SEL R3, RZ, 0x1, P1 ;  /* 0x00000001ff037807 */ /* 0x000fe40000800000 */
[----:B------:R-:W-:Y:S02]  /*81c0*/  SEL R7, R0, RZ, P1 ;  /* 0x000000ff00077207 */ /* 0x000fe40000800000 */
[----:B------:R-:W-:-:S03]  /*81d0*/  LOP3.LUT R6, R6, R3, RZ, 0x3c, !PT ;  /* 0x0000000306067212 */ /* 0x000fc600078e3cff */
[----:B0-----:R-:W-:Y:S01]  /*81e0*/  IMAD R8, R7, 0x8, R2 ;  /* 0x0000000807087824 */ /* 0x001fe200078e0202 */
[----:B------:R-:W-:Y:S01]  /*81f0*/  SHF.L.U32 R5, R6, 0x1f, RZ ;  /* 0x0000001f06057819 */ /* 0x000fe200000006ff */
[----:B-1----:R-:W-:Y:S06]  /*8200*/  @!P0 BRA `(.L_x_188) ;  /* 0x0000000400048947 */ /* 0x002fec0003800000 */
.L_x_201:
[----:B------:R-:W1:Y:S01]  /*8210*/  SYNCS.PHASECHK.TRANS64.TRYWAIT P0, [R8+URZ], R5 ;  /* 0x00000005080075a7 */ /* 0x000e62000800017f */
[----:B------:R-:W-:-:S05]  /*8220*/  VIADD R0, R7, 0x1 ;  /* 0x0000000107007836 */ /* 0x000fca0000000000 */
[----:B------:R-:W-:-:S04]  /*8230*/  ISETP.NE.AND P1, PT, R0, 0x6, PT ;  /* 0x000000060000780c */ /* 0x000fc80003f25270 */
[----:B------:R-:W-:Y:S02]  /*8240*/  SEL R3, RZ, 0x1, P1 ;  /* 0x00000001ff037807 */ /* 0x000fe40000800000 */
[----:B------:R-:W-:Y:S02]  /*8250*/  SEL R7, R0, RZ, P1 ;  /* 0x000000ff00077207 */ /* 0x000fe40000800000 */
[----:B0-----:R-:W-:-:S03]  /*8260*/  LOP3.LUT R9, R6, R3, RZ, 0x3c, !PT ;  /* 0x0000000306097212 */ /* 0x001fc600078e3cff */
[----:B------:R-:W-:Y:S01]  /*8270*/  IMAD R11, R7, 0x8, R2 ;  /* 0x00000008070b7824 */ /* 0x000fe200078e0202 */
[----:B------:R-:W-:Y:S01]  /*8280*/  SHF.L.U32 R6, R9, 0x1f, RZ ;  /* 0x0000001f09067819 */ /* 0x000fe200000006ff */
[----:B-1----:R-:W-:Y:S06]  /*8290*/  @!P0 BRA `(.L_x_189) ;  /* 0x0000000000f48947 */ /* 0x002fec0003800000 */
.L_x_202:
[----:B------:R-:W1:Y:S01]  /*82a0*/  SYNCS.PHASECHK.TRANS64.TRYWAIT P0, [R11+URZ], R6 ;  /* 0x000000060b0075a7 */ /* 0x000e62000800017f */
[----:B------:R-:W-:-:S05]  /*82b0*/  VIADD R0, R7, 0x1 ;  /* 0x0000000107007836 */ /* 0x000fca0000000000 */
[----:B------:R-:W-:-:S04]  /*82c0*/  ISETP.NE.AND P1, PT, R0, 0x6, PT ;  /* 0x000000060000780c */ /* 0x000fc80003f25270 */
[----:B------:R-:W-:Y:S02]  /*82d0*/  SEL R4, RZ, 0x1, P1 ;  /* 0x00000001ff047807 */ /* 0x000fe40000800000 */
[----:B------:R-:W-:Y:S02]  /*82e0*/  SEL R3, R0, RZ, P1 ;  /* 0x000000ff00037207 */ /* 0x000fe40000800000 */
[----:B------:R-:W-:Y:S01]  /*82f0*/  LOP3.LUT R0, R9, R4, RZ, 0x3c, !PT ;  /* 0x0000000409007212 */ /* 0x000fe200078e3cff */
[----:B-1----:R-:W-:Y:S06]  /*8300*/  @!P0 BRA `(.L_x_190) ;  /* 0x0000000000ec8947 */ /* 0x002fec0003800000 */
.L_x_203:
[----:B------:R-:W-:Y:S01]  /*8310*/  IMAD R3, R3, 0x8, R2 ;  /* 0x0000000803037824 */ /* 0x000fe200078e0202 */
[----:B------:R-:W-:-:S07]  /*8320*/  SHF.L.U32 R0, R0, 0x1f, RZ ;  /* 0x0000001f00007819 */ /* 0x000fce00000006ff */
.L_x_191:
[----:B--2---:R2:W3:Y:S02]  /*8330*/  SYNCS.PHASECHK.TRANS64.TRYWAIT P0, [R3+URZ], R0 ;  /* 0x00000000030075a7 */ /* 0x0044e4000800017f */
[----:B---3--:R-:W-:Y:S05]  /*8340*/  @!P0 NANOSLEEP.SYNCS 0x989680 ;  /* 0x009896800000895d */ /* 0x008fea0003900000 */
[----:B------:R-:W3:Y:S02]  /*8350*/  @!P0 SYNCS.PHASECHK.TRANS64 P0, [R3+URZ], R0 ;  /* 0x00000000030085a7 */ /* 0x000ee4000800007f */
[----:B---3--:R-:W-:Y:S05]  /*8360*/  @!P0 BRA `(.L_x_191) ;  /* 0xfffffffc00f08947 */ /* 0x008fea000383ffff */
.L_x_184:
[----:B------:R-:W-:Y:S05]  /*8370*/  BSYNC B0 ;  /* 0x0000000000007941 */ /* 0x000fea0003800000 */
.L_x_183:
[----:B------:R-:W-:Y:S05]  /*8380*/  EXIT ;  /* 0x000000000000794d */ /* 0x000fea0003800000 */
.L_x_21:
[----:B-1----:R1:W2:Y:S02]  /*8390*/  SYNCS.PHASECHK.TRANS64.TRYWAIT P1, [R3+URZ], R0 ;  /* 0x00000000030075a7 */ /* 0x0022a4000802017f */
[----:B--2---:R-:W-:Y:S05]  /*83a0*/  @!P1 NANOSLEEP.SYNCS 0x989680 ;  /* 0x009896800000995d */ /* 0x004fea0003900000 */
[----:B------:R-:W2:Y:S02]  /*83b0*/  @!P1 SYNCS.PHASECHK.TRANS64 P1, [R3+URZ], R0 ;  /* 0x00000000030095a7 */ /* 0x000ea4000802007f */
[----:B--2---:R-:W-:Y:S05]  /*83c0*/  @!P1 BRA `(.L_x_21) ;  /* 0xfffffffc00f09947 */ /* 0x004fea000383ffff */
[----:B------:R-:W-:Y:S05]  /*83d0*/  BRA `(.L_x_20) ;  /* 0xffffff90007c7947 */ /* 0x000fea000383ffff */
.L_x_26:
[----:B-1----:R1:W2:Y:S02]  /*83e0*/  SYNCS.PHASECHK.TRANS64.TRYWAIT P1, [R5+URZ], R4 ;  /* 0x00000004050075a7 */ /* 0x0022a4000802017f */
[----:B--2---:R-:W-:Y:S05]  /*83f0*/  @!P1 NANOSLEEP.SYNCS 0x989680 ;  /* 0x009896800000995d */ /* 0x004fea0003900000 */
[----:B------:R-:W2:Y:S02]  /*8400*/  @!P1 SYNCS.PHASECHK.TRANS64 P1, [R5+URZ], R4 ;  /* 0x00000004050095a7 */ /* 0x000ea4000802007f */
[----:B--2---:R-:W-:Y:S05]  /*8410*/  @!P1 BRA `(.L_x_26) ;  /* 0xfffffffc00f09947 */ /* 0x004fea000383ffff */
[----:B------:R-:W-:Y:S05]  /*8420*/  BRA `(.L_x_25) ;  /* 0xffffff9400c47947 */ /* 0x000fea000383ffff */
.L_x_171:
[----:B------:R-:W-:Y:S01]  /*8430*/  BSSY B1, `(.L_x_192) ;  /* 0x0000006000017945 */ /* 0x000fe20003800000 */
[----:B------:R-:W-:-:S07]  /*8440*/  IMAD.MOV.U32 R15, RZ, RZ, -0x1 ;  /* 0xffffffffff0f7424 */ /* 0x000fce00078e00ff */
[----:B------:R-:W-:Y:S05]  /*8450*/  WARPSYNC.COLLECTIVE R15, `(.L_x_193) ;  /* 0x000000000f0c7348 */ /* 0x000fea0003c00000 */
[----:B------:R-:W-:Y:S02]  /*8460*/  ELECT P6, UR62, PT ;  /* 0x00000000003e782f */ /* 0x000fe400038c0000 */
[----:B------:R-:W-:Y:S01]  /*8470*/  MOV R14, UR62 ;  /* 0x0000003e000e7c02 */ /* 0x000fe20008000f00 */
[----:B------:R-:W-:Y:S10]  /*8480*/  ENDCOLLECTIVE ;  /* 0x000000000000791b */ /* 0x000ff40003800000 */
.L_x_193:
[----:B------:R-:W-:Y:S05]  /*8490*/  BSYNC B1 ;  /* 0x0000000000017941 */ /* 0x000fea0003800000 */
.L_x_192:
[----:B------:R-:W-:Y:S05]  /*84a0*/  BRA `(.L_x_194) ;  /* 0xffffffec00f87947 */ /* 0x000fea000383ffff */
.L_x_174:
[----:B-1----:R1:W2:Y:S02]  /*84b0*/  SYNCS.PHASECHK.TRANS64.TRYWAIT P0, [R23+URZ+0x30], R14 ;  /* 0x0000300e170075a7 */ /* 0x0022a4000800017f */
[----:B--2---:R-:W-:Y:S05]  /*84c0*/  @!P0 NANOSLEEP.SYNCS 0x989680 ;  /* 0x009896800000895d */ /* 0x004fea0003900000 */
[----:B------:R-:W2:Y:S02]  /*84d0*/  @!P0 SYNCS.PHASECHK.TRANS64 P0, [R23+URZ+0x30], R14 ;  /* 0x0000300e170085a7 */ /* 0x000ea4000800007f */
[----:B--2---:R-:W-:Y:S05]  /*84e0*/  @!P0 BRA `(.L_x_174) ;  /* 0xfffffffc00f08947 */ /* 0x004fea000383ffff */
[----:B------:R-:W-:Y:S05]  /*84f0*/  BRA `(.L_x_195) ;  /* 0xfffffff000307947 */ /* 0x000fea000383ffff */
.L_x_182:
[----:B------:R-:W-:Y:S01]  /*8500*/  BSSY B0, `(.L_x_196) ;  /* 0x0000006000007945 */ /* 0x000fe20003800000 */
[----:B------:R-:W-:-:S07]  /*8510*/  IMAD.MOV.U32 R15, RZ, RZ, -0x1 ;  /* 0xffffffffff0f7424 */ /* 0x000fce00078e00ff */
[----:B------:R-:W-:Y:S05]  /*8520*/  WARPSYNC.COLLECTIVE R15, `(.L_x_197) ;  /* 0x000000000f0c7348 */ /* 0x000fea0003c00000 */
[----:B------:R-:W-:Y:S02]  /*8530*/  ELECT P6, UR62, PT ;  /* 0x00000000003e782f */ /* 0x000fe400038c0000 */
[----:B------:R-:W-:Y:S01]  /*8540*/  MOV R14, UR62 ;  /* 0x0000003e000e7c02 */ /* 0x000fe20008000f00 */
[----:B------:R-:W-:Y:S10]  /*8550*/  ENDCOLLECTIVE ;  /* 0x000000000000791b */ /* 0x000ff40003800000 */
.L_x_197:
[----:B------:R-:W-:Y:S05]  /*8560*/  BSYNC B0 ;  /* 0x0000000000007941 */ /* 0x000fea0003800000 */
.L_x_196:
[----:B------:R-:W-:Y:S05]  /*8570*/  BRA `(.L_x_198) ;  /* 0xfffffff800887947 */ /* 0x000fea000383ffff */
.L_x_186:
[----:B0-----:R0:W1:Y:S02]  /*8580*/  SYNCS.PHASECHK.TRANS64.TRYWAIT P0, [R7+URZ], R4 ;  /* 0x00000004070075a7 */ /* 0x001064000800017f */
[----:B-1----:R-:W-:Y:S05]  /*8590*/  @!P0 NANOSLEEP.SYNCS 0x989680 ;  /* 0x009896800000895d */ /* 0x002fea0003900000 */
[----:B------:R-:W1:Y:S02]  /*85a0*/  @!P0 SYNCS.PHASECHK.TRANS64 P0, [R7+URZ], R4 ;  /* 0x00000004070085a7 */ /* 0x000e64000800007f */
[----:B-1----:R-:W-:Y:S05]  /*85b0*/  @!P0 BRA `(.L_x_186) ;  /* 0xfffffffc00f08947 */ /* 0x002fea000383ffff */
[----:B------:R-:W-:Y:S05]  /*85c0*/  BRA `(.L_x_199) ;  /* 0xfffffff800c87947 */ /* 0x000fea000383ffff */
.L_x_187:
[----:B0-----:R0:W1:Y:S02]  /*85d0*/  SYNCS.PHASECHK.TRANS64.TRYWAIT P0, [R8+URZ], R5 ;  /* 0x00000005080075a7 */ /* 0x001064000800017f */
[----:B-1----:R-:W-:Y:S05]  /*85e0*/  @!P0 NANOSLEEP.SYNCS 0x989680 ;  /* 0x009896800000895d */ /* 0x002fea0003900000 */
[----:B------:R-:W1:Y:S02]  /*85f0*/  @!P0 SYNCS.PHASECHK.TRANS64 P0, [R8+URZ], R5 ;  /* 0x00000005080085a7 */ /* 0x000e64000800007f */
[----:B-1----:R-:W-:Y:S05]  /*8600*/  @!P0 BRA `(.L_x_187) ;  /* 0xfffffffc00f08947 */ /* 0x002fea000383ffff */
[----:B------:R-:W-:Y:S05]  /*8610*/  BRA `(.L_x_200) ;  /* 0xfffffff800d87947 */ /* 0x000fea000383ffff */
.L_x_188:
[----:B0-----:R0:W1:Y:S02]  /*8620*/  SYNCS.PHASECHK.TRANS64.TRYWAIT P0, [R9+URZ], R4 ;  /* 0x00000004090075a7 */ /* 0x001064000800017f */
[----:B-1----:R-:W-:Y:S05]  /*8630*/  @!P0 NANOSLEEP.SYNCS 0x989680 ;  /* 0x009896800000895d */ /* 0x002fea0003900000 */
[----:B------:R-:W1:Y:S02]  /*8640*/  @!P0 SYNCS.PHASECHK.TRANS64 P0, [R9+URZ], R4 ;  /* 0x00000004090085a7 */ /* 0x000e64000800007f */
[----:B-1----:R-:W-:Y:S05]  /*8650*/  @!P0 BRA `(.L_x_188) ;  /* 0xfffffffc00f08947 */ /* 0x002fea000383ffff */
[----:B------:R-:W-:Y:S05]  /*8660*/  BRA `(.L_x_201) ;  /* 0xfffffff800e87947 */ /* 0x000fea000383ffff */
.L_x_189:
[----:B0-----:R0:W1:Y:S02]  /*8670*/  SYNCS.PHASECHK.TRANS64.TRYWAIT P0, [R8+URZ], R5 ;  /* 0x00000005080075a7 */ /* 0x001064000800017f */
[----:B-1----:R-:W-:Y:S05]  /*8680*/  @!P0 NANOSLEEP.SYNCS 0x989680 ;  /* 0x009896800000895d */ /* 0x002fea0003900000 */
[----:B------:R-:W1:Y:S02]  /*8690*/  @!P0 SYNCS.PHASECHK.TRANS64 P0, [R8+URZ], R5 ;  /* 0x00000005080085a7 */ /* 0x000e64000800007f */
[----:B-1----:R-:W-:Y:S05]  /*86a0*/  @!P0 BRA `(.L_x_189) ;  /* 0xfffffffc00f08947 */ /* 0x002fea000383ffff */
[----:B------:R-:W-:Y:S05]  /*86b0*/  BRA `(.L_x_202) ;  /* 0xfffffff800f87947 */ /* 0x000fea000383ffff */
.L_x_190:
[----:B-1----:R1:W2:Y:S02]  /*86c0*/  SYNCS.PHASECHK.TRANS64.TRYWAIT P0, [R11+URZ], R6 ;  /* 0x000000060b0075a7 */ /* 0x0022a4000800017f */
[----:B--2---:R-:W-:Y:S05]  /*86d0*/  @!P0 NANOSLEEP.SYNCS 0x989680 ;  /* 0x009896800000895d */ /* 0x004fea0003900000 */
[----:B------:R-:W2:Y:S02]  /*86e0*/  @!P0 SYNCS.PHASECHK.TRANS64 P0, [R11+URZ], R6 ;  /* 0x000000060b0085a7 */ /* 0x000ea4000800007f */
[----:B--2---:R-:W-:Y:S05]  /*86f0*/  @!P0 BRA `(.L_x_190) ;  /* 0xfffffffc00f08947 */ /* 0x004fea000383ffff */
[----:B------:R-:W-:Y:S05]  /*8700*/  BRA `(.L_x_203) ;  /* 0xfffffffc00007947 */ /* 0x000fea000383ffff */
.L_x_204:
[----:B------:R-:W-:-:S00]  /*8710*/  BRA `(.L_x_204) ;  /* 0xfffffffc00fc7947 */ /* 0x000fc0000383ffff */
[----:B------:R-:W-:-:S00]  /*8720*/  NOP ;  /* 0x0000000000007918 */ /* 0x000fc00000000000 */
        /* <DEDUP_REMOVED lines=13> */
.L_x_205:


//--------------------- .nv.global.init           --------------------------
	.section	.nv.global.init,"aw",@progbits
.nv.global.init:
	.type		$str$22,@object
	.size		$str$22,($str$23 - $str$22)
$str$22:
        /*0000*/ 	.byte	0x6b, 0x5f, 0x74, 0x69, 0x6c, 0x65, 0x5f, 0x63, 0x6f, 0x75, 0x6e, 0x74, 0x20, 0x3e, 0x3d, 0x20
        /*0010*/ 	.byte	0x31, 0x00
	.type		$str$23,@object
	.size		$str$23,(__unnamed_1 - $str$23)
$str$23:
        /*0012*/ 	.byte	0x2f, 0x74, 0x6d, 0x70, 0x2f, 0x63, 0x75, 0x74, 0x6c, 0x61, 0x73, 0x73, 0x5f, 0x73, 0x77, 0x65
        /*0022*/ 	.byte	0x65, 0x70, 0x5f, 0x73, 0x72, 0x63, 0x2f, 0x69, 0x6e, 0x63, 0x6c, 0x75, 0x64, 0x65, 0x2f, 0x63
        /*0032*/ 	.byte	0x75, 0x74, 0x6c, 0x61, 0x73, 0x73, 0x2f, 0x67, 0x65, 0x6d, 0x6d, 0x2f, 0x63, 0x6f, 0x6c, 0x6c
        /*0042*/ 	.byte	0x65, 0x63, 0x74, 0x69, 0x76, 0x65, 0x2f, 0x73, 0x6d, 0x39, 0x30, 0x5f, 0x6d, 0x6d, 0x61, 0x5f
        /*0052*/ 	.byte	0x74, 0x6d, 0x61, 0x5f, 0x67, 0x6d, 0x6d, 0x61, 0x5f, 0x73, 0x73, 0x5f, 0x77, 0x61, 0x72, 0x70
        /*0062*/ 	.byte	0x73, 0x70, 0x65, 0x63, 0x69, 0x61, 0x6c, 0x69, 0x7a, 0x65, 0x64, 0x2e, 0x68, 0x70, 0x70, 0x00
	.type		__unnamed_1,@object
	.size		__unnamed_1,(.L_0 - __unnamed_1)
__unnamed_1:
        /*0072*/ 	.byte	0x76, 0x6f, 0x69, 0x64, 0x20, 0x63, 0x75, 0x74, 0x6c, 0x61, 0x73, 0x73, 0x3a, 0x3a, 0x67, 0x65
        /* <DEDUP_REMOVED lines=172> */
        /*0b42*/ 	.byte	0x6e, 0x74, 0x69, 0x74, 0x79, 0x5d, 0x00
.L_0:


//--------------------- .nv.shared._ZN7cutlass13device_kernelINS_4gemm6kernel13GemmUniversalIN4cute5tupleIJiiiiEEENS1_10collective13CollectiveMmaINS1_34MainloopSm90TmaGmmaWarpSpecializedILi6ENS5_IJNS4_1CILi2EEENSA_ILi1EEESC_EEENS1_35KernelTmaWarpSpecializedCooperativeEEENS5_IJNSA_ILi512EEENSA_ILi32EEENSA_ILi64EEEEEEaNS5_IJlSC_lEEEaSK_NS4_8TiledMMAINS4_8MMA_AtomIJNS4_4SM904GMMA26MMA_64x32x32_S32S8S8_SS_TNEEEENS4_6LayoutISD_NS5_IJSC_NSA_ILi0EEESS_EEEEENS5_IJNS4_10UnderscoreESV_SV_EEEEENS4_13SM90_TMA_LOADENS4_14ComposedLayoutINS4_7SwizzleILi2ELi4ELi3EEENS4_18smem_ptr_flag_bitsILi8EEENSR_INS5_IJNSA_ILi8EEESI_EEENS5_IJSI_SC_EEEEEEEvNS4_8identityENS4_23SM90_TMA_LOAD_MULTICASTES18_vS19_EENS_8epilogue10collective6detail29Sm90TmaWarpSpecializedAdapterINS1D_15DefaultEpilogueIaSK_SK_NS1C_6thread17LinearCombinationIaLi1EiiLNS1H_9ScaleType4KindE0ELNS_15FloatRoundStyleE2EaEENS1_15EpilogueDefaultEEEEEvvEEEEvNT_6ParamsE --------------------------
	.section	.nv.shared._ZN7cutlass13device_kernelINS_4gemm6kernel13GemmUniversalIN4cute5tupleIJiiiiEEENS1_10collective13CollectiveMmaINS1_34MainloopSm90TmaGmmaWarpSpecializedILi6ENS5_IJNS4_1CILi2EEENSA_ILi1EEESC_EEENS1_35KernelTmaWarpSpecializedCooperativeEEENS5_IJNSA_ILi512EEENSA_ILi32EEENSA_ILi64EEEEEEaNS5_IJlSC_lEEEaSK_NS4_8TiledMMAINS4_8MMA_AtomIJNS4_4SM904GMMA26MMA_64x32x32_S32S8S8_SS_TNEEEENS4_6LayoutISD_NS5_IJSC_NSA_ILi0EEESS_EEEEENS5_IJNS4_10UnderscoreESV_SV_EEEEENS4_13SM90_TMA_LOADENS4_14ComposedLayoutINS4_7SwizzleILi2ELi4ELi3EEENS4_18smem_ptr_flag_bitsILi8EEENSR_INS5_IJNSA_ILi8EEESI_EEENS5_IJSI_SC_EEEEEEEvNS4_8identityENS4_23SM90_TMA_LOAD_MULTICASTES18_vS19_EENS_8epilogue10collective6detail29Sm90TmaWarpSpecializedAdapterINS1D_15DefaultEpilogueIaSK_SK_NS1C_6thread17LinearCombinationIaLi1EiiLNS1H_9ScaleType4KindE0ELNS_15FloatRoundStyleE2EaEENS1_15EpilogueDefaultEEEEEvvEEEEvNT_6ParamsE,"aw",@nobits
	.sectionflags	@""
	.align	16
	.zero		1024


//--------------------- .nv.shared.reserved.0     --------------------------
	.section	.nv.shared.reserved.0,"aw",@nobits
	.weak		__nv_reservedSMEM_offset_0_alias
	.size		__nv_reservedSMEM_offset_0_alias, 0, 0
	.other		__nv_reservedSMEM_offset_0_alias,@"STO_CUDA_RESERVED_SHARED STV_DEFAULT"
__nv_reservedSMEM_offset_0_alias:
	.zero		0


//--------------------- .nv.global                --------------------------
	.section	.nv.global,"aw",@nobits
.nv.global:
	.type		_ZN40_INTERNAL_60461ca8_4_k_cu_2f2ac6bc_138094cute1_E,@object
	.size		_ZN40_INTERNAL_60461ca8_4_k_cu_2f2ac6bc_138094cute1_E,(_ZN40_INTERNAL_60461ca8_4_k_cu_2f2ac6bc_138094cuda3std3__45__cpo6cbeginE - _ZN40_INTERNAL_60461ca8_4_k_cu_2f2ac6bc_138094cute1_E)
_ZN40_INTERNAL_60461ca8_4_k_cu_2f2ac6bc_138094cute1_E:
	.zero		1
	.type		_ZN40_INTERNAL_60461ca8_4_k_cu_2f2ac6bc_138094cuda3std3__45__cpo6cbeginE,@object
	.size		_ZN40_INTERNAL_60461ca8_4_k_cu_2f2ac6bc_138094cuda3std3__45__cpo6cbeginE,(_ZN40_INTERNAL_60461ca8_4_k_cu_2f2ac6bc_138094cuda3std3__48in_placeE - _ZN40_INTERNAL_60461ca8_4_k_cu_2f2ac6bc_138094cuda3std3__45__cpo6cbeginE)
_ZN40_INTERNAL_60461ca8_4_k_cu_2f2ac6bc_138094cuda3std3__45__cpo6cbeginE:
	.zero		1
	.type		_ZN40_INTERNAL_60461ca8_4_k_cu_2f2ac6bc_138094cuda3std3__48in_placeE,@object
	.size		_ZN40_INTERNAL_60461ca8_4_k_cu_2f2ac6bc_138094cuda3std3__48in_placeE,(_ZN40_INTERNAL_60461ca8_4_k_cu_2f2ac6bc_138094cuda3std6ranges3__45__cpo9iter_moveE - _ZN40_INTERNAL_60461ca8_4_k_cu_2f2ac6bc_138094cuda3std3__48in_placeE)
_ZN40_INTERNAL_60461ca8_4_k_cu_2f2ac6bc_138094cuda3std3__48in_placeE:
	.zero		1
	.type		_ZN40_INTERNAL_60461ca8_4_k_cu_2f2ac6bc_138094cuda3std6ranges3__45__cpo9iter_moveE,@object
	.size		_ZN40_INTERNAL_60461ca8_4_k_cu_2f2ac6bc_138094cuda3std6ranges3__45__cpo9iter_moveE,(_ZN40_INTERNAL_60461ca8_4_k_cu_2f2ac6bc_138094cuda3std3__45__cpo5beginE - _ZN40_INTERNAL_60461ca8_4_k_cu_2f2ac6bc_138094cuda3std6ranges3__45__cpo9iter_moveE)
_ZN40_INTERNAL_60461ca8_4_k_cu_2f2ac6bc_138094cuda3std6ranges3__45__cpo9iter_moveE:
	.zero		1
	.type		_ZN40_INTERNAL_60461ca8_4_k_cu_2f2ac6bc_138094cuda3std3__45__cpo5beginE,@object
	.size		_ZN40_INTERNAL_60461ca8_4_k_cu_2f2ac6bc_138094cuda3std3__45__cpo5beginE,(_ZN40_INTERNAL_60461ca8_4_k_cu_2f2ac6bc_138094cuda3std3__442_GLOBAL__N__60461ca8_4_k_cu_2f2ac6bc_138096ignoreE - _ZN40_INTERNAL_60461ca8_4_k_cu_2f2ac6bc_138094cuda3std3__45__cpo5beginE)
_ZN40_INTERNAL_60461ca8_4_k_cu_2f2ac6bc_138094cuda3std3__45__cpo5beginE:
	.zero		1
	.type		_ZN40_INTERNAL_60461ca8_4_k_cu_2f2ac6bc_138094cuda3std3__442_GLOBAL__N__60461ca8_4_k_cu_2f2ac6bc_138096ignoreE,@object
	.size		_ZN40_INTERNAL_60461ca8_4_k_cu_2f2ac6bc_138094cuda3std3__442_GLOBAL__N__60461ca8_4_k_cu_2f2ac6bc_138096ignoreE,(_ZN40_INTERNAL_60461ca8_4_k_cu_2f2ac6bc_138094cute7productE - _ZN40_INTERNAL_60461ca8_4_k_cu_2f2ac6bc_138094cuda3std3__442_GLOBAL__N__60461ca8_4_k_cu_2f2ac6bc_138096ignoreE)
_ZN40_INTERNAL_60461ca8_4_k_cu_2f2ac6bc_138094cuda3std3__442_GLOBAL__N__60461ca8_4_k_cu_2f2ac6bc_138096ignoreE:
	.zero		1
	.type		_ZN40_INTERNAL_60461ca8_4_k_cu_2f2ac6bc_138094cute7productE,@object
	.size		_ZN40_INTERNAL_60461ca8_4_k_cu_2f2ac6bc_138094cute7productE,(_ZN40_INTERNAL_60461ca8_4_k_cu_2f2ac6bc_138094cuda3std3__45__cpo3endE - _ZN40_INTERNAL_60461ca8_4_k_cu_2f2ac6bc_138094cute7productE)
_ZN40_INTERNAL_60461ca8_4_k_cu_2f2ac6bc_138094cute7productE:
	.zero		1
	.type		_ZN40_INTERNAL_60461ca8_4_k_cu_2f2ac6bc_138094cuda3std3__45__cpo3endE,@object
	.size		_ZN40_INTERNAL_60461ca8_4_k_cu_2f2ac6bc_138094cuda3std3__45__cpo3endE,(_ZN40_INTERNAL_60461ca8_4_k_cu_2f2ac6bc_138094cuda3std3__419piecewise_constructE - _ZN40_INTERNAL_60461ca8_4_k_cu_2f2ac6bc_138094cuda3std3__45__cpo3endE)
_ZN40_INTERNAL_60461ca8_4_k_cu_2f2ac6bc_138094cuda3std3__45__cpo3endE:
	.zero		1
	.type		_ZN40_INTERNAL_60461ca8_4_k_cu_2f2ac6bc_138094cuda3std3__419piecewise_constructE,@object
	.size		_ZN40_INTERNAL_60461ca8_4_k_cu_2f2ac6bc_138094cuda3std3__419piecewise_constructE,(_ZN40_INTERNAL_60461ca8_4_k_cu_2f2ac6bc_138094cuda3std3__45__cpo4cendE - _ZN40_INTERNAL_60461ca8_4_k_cu_2f2ac6bc_138094cuda3std3__419piecewise_constructE)
_ZN40_INTERNAL_60461ca8_4_k_cu_2f2ac6bc_138094cuda3std3__419piecewise_constructE:
	.zero		1
	.type		_ZN40_INTERNAL_60461ca8_4_k_cu_2f2ac6bc_138094cuda3std3__45__cpo4cendE,@object
	.size		_ZN40_INTERNAL_60461ca8_4_k_cu_2f2ac6bc_138094cuda3std3__45__cpo4cendE,(_ZN40_INTERNAL_60461ca8_4_k_cu_2f2ac6bc_138094cuda3std6ranges3__45__cpo4swapE - _ZN40_INTERNAL_60461ca8_4_k_cu_2f2ac6bc_138094cuda3std3__45__cpo4cendE)
_ZN40_INTERNAL_60461ca8_4_k_cu_2f2ac6bc_138094cuda3std3__45__cpo4cendE:
	.zero		1
	.type		_ZN40_INTERNAL_60461ca8_4_k_cu_2f2ac6bc_138094cuda3std6ranges3__45__cpo4swapE,@object
	.size		_ZN40_INTERNAL_60461ca8_4_k_cu_2f2ac6bc_138094cuda3std6ranges3__45__cpo4swapE,(.L_8 - _ZN40_INTERNAL_60461ca8_4_k_cu_2f2ac6bc_138094cuda3std6ranges3__45__cpo4swapE)
_ZN40_INTERNAL_60461ca8_4_k_cu_2f2ac6bc_138094cuda3std6ranges3__45__cpo4swapE:
	.zero		1
.L_8:


//--------------------- .nv.constant0._ZN7cutlass13device_kernelINS_4gemm6kernel13GemmUniversalIN4cute5tupleIJiiiiEEENS1_10collective13CollectiveMmaINS1_34MainloopSm90TmaGmmaWarpSpecializedILi6ENS5_IJNS4_1CILi2EEENSA_ILi1EEESC_EEENS1_35KernelTmaWarpSpecializedCooperativeEEENS5_IJNSA_ILi512EEENSA_ILi32EEENSA_ILi64EEEEEEaNS5_IJlSC_lEEEaSK_NS4_8TiledMMAINS4_8MMA_AtomIJNS4_4SM904GMMA26MMA_64x32x32_S32S8S8_SS_TNEEEENS4_6LayoutISD_NS5_IJSC_NSA_ILi0EEESS_EEEEENS5_IJNS4_10UnderscoreESV_SV_EEEEENS4_13SM90_TMA_LOADENS4_14ComposedLayoutINS4_7SwizzleILi2ELi4ELi3EEENS4_18smem_ptr_flag_bitsILi8EEENSR_INS5_IJNSA_ILi8EEESI_EEENS5_IJSI_SC_EEEEEEEvNS4_8identityENS4_23SM90_TMA_LOAD_MULTICASTES18_vS19_EENS_8epilogue10collective6detail29Sm90TmaWarpSpecializedAdapterINS1D_15DefaultEpilogueIaSK_SK_NS1C_6thread17LinearCombinationIaLi1EiiLNS1H_9ScaleType4KindE0ELNS_15FloatRoundStyleE2EaEENS1_15EpilogueDefaultEEEEEvvEEEEvNT_6ParamsE --------------------------
	.section	.nv.constant0._ZN7cutlass13device_kernelINS_4gemm6kernel13GemmUniversalIN4cute5tupleIJiiiiEEENS1_10collective13CollectiveMmaINS1_34MainloopSm90TmaGmmaWarpSpecializedILi6ENS5_IJNS4_1CILi2EEENSA_ILi1EEESC_EEENS1_35KernelTmaWarpSpecializedCooperativeEEENS5_IJNSA_ILi512EEENSA_ILi32EEENSA_ILi64EEEEEEaNS5_IJlSC_lEEEaSK_NS4_8TiledMMAINS4_8MMA_AtomIJNS4_4SM904GMMA26MMA_64x32x32_S32S8S8_SS_TNEEEENS4_6LayoutISD_NS5_IJSC_NSA_ILi0EEESS_EEEEENS5_IJNS4_10UnderscoreESV_SV_EEEEENS4_13SM90_TMA_LOADENS4_14ComposedLayoutINS4_7SwizzleILi2ELi4ELi3EEENS4_18smem_ptr_flag_bitsILi8EEENSR_INS5_IJNSA_ILi8EEESI_EEENS5_IJSI_SC_EEEEEEEvNS4_8identityENS4_23SM90_TMA_LOAD_MULTICASTES18_vS19_EENS_8epilogue10collective6detail29Sm90TmaWarpSpecializedAdapterINS1D_15DefaultEpilogueIaSK_SK_NS1C_6thread17LinearCombinationIaLi1EiiLNS1H_9ScaleType4KindE0ELNS_15FloatRoundStyleE2EaEENS1_15EpilogueDefaultEEEEEvvEEEEvNT_6ParamsE,"a",@progbits
	.sectionflags	@""
	.align	4
.nv.constant0._ZN7cutlass13device_kernelINS_4gemm6kernel13GemmUniversalIN4cute5tupleIJiiiiEEENS1_10collective13CollectiveMmaINS1_34MainloopSm90TmaGmmaWarpSpecializedILi6ENS5_IJNS4_1CILi2EEENSA_ILi1EEESC_EEENS1_35KernelTmaWarpSpecializedCooperativeEEENS5_IJNSA_ILi512EEENSA_ILi32EEENSA_ILi64EEEEEEaNS5_IJlSC_lEEEaSK_NS4_8TiledMMAINS4_8MMA_AtomIJNS4_4SM904GMMA26MMA_64x32x32_S32S8S8_SS_TNEEEENS4_6LayoutISD_NS5_IJSC_NSA_ILi0EEESS_EEEEENS5_IJNS4_10UnderscoreESV_SV_EEEEENS4_13SM90_TMA_LOADENS4_14ComposedLayoutINS4_7SwizzleILi2ELi4ELi3EEENS4_18smem_ptr_flag_bitsILi8EEENSR_INS5_IJNSA_ILi8EEESI_EEENS5_IJSI_SC_EEEEEEEvNS4_8identityENS4_23SM90_TMA_LOAD_MULTICASTES18_vS19_EENS_8epilogue10collective6detail29Sm90TmaWarpSpecializedAdapterINS1D_15DefaultEpilogueIaSK_SK_NS1C_6thread17LinearCombinationIaLi1EiiLNS1H_9ScaleType4KindE0ELNS_15FloatRoundStyleE2EaEENS1_15EpilogueDefaultEEEEEvvEEEEvNT_6ParamsE:
	.zero		1664


//--------------------- SYMBOLS --------------------------

	.type		.nv.reservedSmem.offset0,@object
	.size		.nv.reservedSmem.offset0,0x4
	.type		__assertfail,@function
